//
// Generated by NVIDIA NVVM Compiler
//
// Compiler Build ID: CL-36424714
// Cuda compilation tools, release 13.0, V13.0.88
// Based on NVVM 20.0.0
//

.version 9.0
.target sm_100
.address_size 64

	// .globl	_Z7addRowsPiS_S_i

.visible .entry _Z7addRowsPiS_S_i(
	.param .u64 .ptr .align 1 _Z7addRowsPiS_S_i_param_0,
	.param .u64 .ptr .align 1 _Z7addRowsPiS_S_i_param_1,
	.param .u64 .ptr .align 1 _Z7addRowsPiS_S_i_param_2,
	.param .u32 _Z7addRowsPiS_S_i_param_3
)
{
	.reg .pred 	%p<10>;
	.reg .b32 	%r<122>;
	.reg .b64 	%rd<26>;

	ld.param.u64 	%rd7, [_Z7addRowsPiS_S_i_param_0];
	ld.param.u64 	%rd8, [_Z7addRowsPiS_S_i_param_1];
	ld.param.u64 	%rd9, [_Z7addRowsPiS_S_i_param_2];
	ld.param.u32 	%r23, [_Z7addRowsPiS_S_i_param_3];
	cvta.to.global.u64 	%rd1, %rd9;
	cvta.to.global.u64 	%rd2, %rd8;
	cvta.to.global.u64 	%rd3, %rd7;
	mov.u32 	%r1, %ctaid.x;
	setp.ge.s32 	%p1, %r1, %r23;
	@%p1 bra 	$L__BB0_13;
	mul.lo.s32 	%r2, %r23, %r1;
	add.s32 	%r25, %r23, -1;
	and.b32  	%r3, %r23, 15;
	setp.lt.u32 	%p2, %r25, 15;
	mov.b32 	%r118, 0;
	@%p2 bra 	$L__BB0_4;
	and.b32  	%r118, %r23, -16;
	neg.s32 	%r116, %r118;
	add.s64 	%rd4, %rd3, 32;
	add.s64 	%rd5, %rd2, 32;
	add.s64 	%rd6, %rd1, 32;
	mov.u32 	%r115, %r2;
$L__BB0_3:
	.pragma "nounroll";
	mul.wide.s32 	%rd10, %r115, 4;
	add.s64 	%rd11, %rd4, %rd10;
	add.s64 	%rd12, %rd5, %rd10;
	add.s64 	%rd13, %rd6, %rd10;
	ld.global.u32 	%r26, [%rd11+-32];
	ld.global.u32 	%r27, [%rd12+-32];
	add.s32 	%r28, %r27, %r26;
	st.global.u32 	[%rd13+-32], %r28;
	ld.global.u32 	%r29, [%rd11+-28];
	ld.global.u32 	%r30, [%rd12+-28];
	add.s32 	%r31, %r30, %r29;
	st.global.u32 	[%rd13+-28], %r31;
	ld.global.u32 	%r32, [%rd11+-24];
	ld.global.u32 	%r33, [%rd12+-24];
	add.s32 	%r34, %r33, %r32;
	st.global.u32 	[%rd13+-24], %r34;
	ld.global.u32 	%r35, [%rd11+-20];
	ld.global.u32 	%r36, [%rd12+-20];
	add.s32 	%r37, %r36, %r35;
	st.global.u32 	[%rd13+-20], %r37;
	ld.global.u32 	%r38, [%rd11+-16];
	ld.global.u32 	%r39, [%rd12+-16];
	add.s32 	%r40, %r39, %r38;
	st.global.u32 	[%rd13+-16], %r40;
	ld.global.u32 	%r41, [%rd11+-12];
	ld.global.u32 	%r42, [%rd12+-12];
	add.s32 	%r43, %r42, %r41;
	st.global.u32 	[%rd13+-12], %r43;
	ld.global.u32 	%r44, [%rd11+-8];
	ld.global.u32 	%r45, [%rd12+-8];
	add.s32 	%r46, %r45, %r44;
	st.global.u32 	[%rd13+-8], %r46;
	ld.global.u32 	%r47, [%rd11+-4];
	ld.global.u32 	%r48, [%rd12+-4];
	add.s32 	%r49, %r48, %r47;
	st.global.u32 	[%rd13+-4], %r49;
	ld.global.u32 	%r50, [%rd11];
	ld.global.u32 	%r51, [%rd12];
	add.s32 	%r52, %r51, %r50;
	st.global.u32 	[%rd13], %r52;
	ld.global.u32 	%r53, [%rd11+4];
	ld.global.u32 	%r54, [%rd12+4];
	add.s32 	%r55, %r54, %r53;
	st.global.u32 	[%rd13+4], %r55;
	ld.global.u32 	%r56, [%rd11+8];
	ld.global.u32 	%r57, [%rd12+8];
	add.s32 	%r58, %r57, %r56;
	st.global.u32 	[%rd13+8], %r58;
	ld.global.u32 	%r59, [%rd11+12];
	ld.global.u32 	%r60, [%rd12+12];
	add.s32 	%r61, %r60, %r59;
	st.global.u32 	[%rd13+12], %r61;
	ld.global.u32 	%r62, [%rd11+16];
	ld.global.u32 	%r63, [%rd12+16];
	add.s32 	%r64, %r63, %r62;
	st.global.u32 	[%rd13+16], %r64;
	ld.global.u32 	%r65, [%rd11+20];
	ld.global.u32 	%r66, [%rd12+20];
	add.s32 	%r67, %r66, %r65;
	st.global.u32 	[%rd13+20], %r67;
	ld.global.u32 	%r68, [%rd11+24];
	ld.global.u32 	%r69, [%rd12+24];
	add.s32 	%r70, %r69, %r68;
	st.global.u32 	[%rd13+24], %r70;
	ld.global.u32 	%r71, [%rd11+28];
	ld.global.u32 	%r72, [%rd12+28];
	add.s32 	%r73, %r72, %r71;
	st.global.u32 	[%rd13+28], %r73;
	add.s32 	%r116, %r116, 16;
	add.s32 	%r115, %r115, 16;
	setp.ne.s32 	%p3, %r116, 0;
	@%p3 bra 	$L__BB0_3;
$L__BB0_4:
	setp.eq.s32 	%p4, %r3, 0;
	@%p4 bra 	$L__BB0_13;
	and.b32  	%r11, %r23, 7;
	setp.lt.u32 	%p5, %r3, 8;
	@%p5 bra 	$L__BB0_7;
	add.s32 	%r74, %r118, %r2;
	mul.wide.s32 	%rd14, %r74, 4;
	add.s64 	%rd15, %rd3, %rd14;
	ld.global.u32 	%r75, [%rd15];
	add.s64 	%rd16, %rd2, %rd14;
	ld.global.u32 	%r76, [%rd16];
	add.s32 	%r77, %r76, %r75;
	add.s64 	%rd17, %rd1, %rd14;
	st.global.u32 	[%rd17], %r77;
	ld.global.u32 	%r78, [%rd15+4];
	ld.global.u32 	%r79, [%rd16+4];
	add.s32 	%r80, %r79, %r78;
	st.global.u32 	[%rd17+4], %r80;
	ld.global.u32 	%r81, [%rd15+8];
	ld.global.u32 	%r82, [%rd16+8];
	add.s32 	%r83, %r82, %r81;
	st.global.u32 	[%rd17+8], %r83;
	ld.global.u32 	%r84, [%rd15+12];
	ld.global.u32 	%r85, [%rd16+12];
	add.s32 	%r86, %r85, %r84;
	st.global.u32 	[%rd17+12], %r86;
	ld.global.u32 	%r87, [%rd15+16];
	ld.global.u32 	%r88, [%rd16+16];
	add.s32 	%r89, %r88, %r87;
	st.global.u32 	[%rd17+16], %r89;
	ld.global.u32 	%r90, [%rd15+20];
	ld.global.u32 	%r91, [%rd16+20];
	add.s32 	%r92, %r91, %r90;
	st.global.u32 	[%rd17+20], %r92;
	ld.global.u32 	%r93, [%rd15+24];
	ld.global.u32 	%r94, [%rd16+24];
	add.s32 	%r95, %r94, %r93;
	st.global.u32 	[%rd17+24], %r95;
	ld.global.u32 	%r96, [%rd15+28];
	ld.global.u32 	%r97, [%rd16+28];
	add.s32 	%r98, %r97, %r96;
	st.global.u32 	[%rd17+28], %r98;
	add.s32 	%r118, %r118, 8;
$L__BB0_7:
	setp.eq.s32 	%p6, %r11, 0;
	@%p6 bra 	$L__BB0_13;
	and.b32  	%r14, %r23, 3;
	setp.lt.u32 	%p7, %r11, 4;
	@%p7 bra 	$L__BB0_10;
	add.s32 	%r99, %r118, %r2;
	mul.wide.s32 	%rd18, %r99, 4;
	add.s64 	%rd19, %rd3, %rd18;
	ld.global.u32 	%r100, [%rd19];
	add.s64 	%rd20, %rd2, %rd18;
	ld.global.u32 	%r101, [%rd20];
	add.s32 	%r102, %r101, %r100;
	add.s64 	%rd21, %rd1, %rd18;
	st.global.u32 	[%rd21], %r102;
	ld.global.u32 	%r103, [%rd19+4];
	ld.global.u32 	%r104, [%rd20+4];
	add.s32 	%r105, %r104, %r103;
	st.global.u32 	[%rd21+4], %r105;
	ld.global.u32 	%r106, [%rd19+8];
	ld.global.u32 	%r107, [%rd20+8];
	add.s32 	%r108, %r107, %r106;
	st.global.u32 	[%rd21+8], %r108;
	ld.global.u32 	%r109, [%rd19+12];
	ld.global.u32 	%r110, [%rd20+12];
	add.s32 	%r111, %r110, %r109;
	st.global.u32 	[%rd21+12], %r111;
	add.s32 	%r118, %r118, 4;
$L__BB0_10:
	setp.eq.s32 	%p8, %r14, 0;
	@%p8 bra 	$L__BB0_13;
	add.s32 	%r121, %r118, %r2;
	neg.s32 	%r120, %r14;
$L__BB0_12:
	.pragma "nounroll";
	mul.wide.s32 	%rd22, %r121, 4;
	add.s64 	%rd23, %rd1, %rd22;
	add.s64 	%rd24, %rd2, %rd22;
	add.s64 	%rd25, %rd3, %rd22;
	ld.global.u32 	%r112, [%rd25];
	ld.global.u32 	%r113, [%rd24];
	add.s32 	%r114, %r113, %r112;
	st.global.u32 	[%rd23], %r114;
	add.s32 	%r121, %r121, 1;
	add.s32 	%r120, %r120, 1;
	setp.ne.s32 	%p9, %r120, 0;
	@%p9 bra 	$L__BB0_12;
$L__BB0_13:
	ret;

}
	// .globl	_Z7addColsPiS_S_i
.visible .entry _Z7addColsPiS_S_i(
	.param .u64 .ptr .align 1 _Z7addColsPiS_S_i_param_0,
	.param .u64 .ptr .align 1 _Z7addColsPiS_S_i_param_1,
	.param .u64 .ptr .align 1 _Z7addColsPiS_S_i_param_2,
	.param .u32 _Z7addColsPiS_S_i_param_3
)
{
	.reg .pred 	%p<10>;
	.reg .b32 	%r<122>;
	.reg .b64 	%rd<101>;

	ld.param.u64 	%rd4, [_Z7addColsPiS_S_i_param_0];
	ld.param.u64 	%rd5, [_Z7addColsPiS_S_i_param_1];
	ld.param.u64 	%rd6, [_Z7addColsPiS_S_i_param_2];
	ld.param.u32 	%r23, [_Z7addColsPiS_S_i_param_3];
	cvta.to.global.u64 	%rd1, %rd6;
	cvta.to.global.u64 	%rd2, %rd5;
	cvta.to.global.u64 	%rd3, %rd4;
	mov.u32 	%r1, %ctaid.x;
	setp.ge.s32 	%p1, %r1, %r23;
	@%p1 bra 	$L__BB1_13;
	add.s32 	%r25, %r23, -1;
	and.b32  	%r2, %r23, 15;
	setp.lt.u32 	%p2, %r25, 15;
	mov.b32 	%r118, 0;
	@%p2 bra 	$L__BB1_4;
	and.b32  	%r118, %r23, -16;
	neg.s32 	%r116, %r118;
	shl.b32 	%r5, %r23, 4;
	mul.wide.s32 	%rd11, %r23, 4;
	mov.u32 	%r115, %r1;
$L__BB1_3:
	.pragma "nounroll";
	mul.wide.s32 	%rd7, %r115, 4;
	add.s64 	%rd8, %rd3, %rd7;
	ld.global.u32 	%r26, [%rd8];
	add.s64 	%rd9, %rd2, %rd7;
	ld.global.u32 	%r27, [%rd9];
	add.s32 	%r28, %r27, %r26;
	add.s64 	%rd10, %rd1, %rd7;
	st.global.u32 	[%rd10], %r28;
	add.s64 	%rd12, %rd8, %rd11;
	ld.global.u32 	%r29, [%rd12];
	add.s64 	%rd13, %rd9, %rd11;
	ld.global.u32 	%r30, [%rd13];
	add.s32 	%r31, %r30, %r29;
	add.s64 	%rd14, %rd10, %rd11;
	st.global.u32 	[%rd14], %r31;
	add.s64 	%rd15, %rd12, %rd11;
	ld.global.u32 	%r32, [%rd15];
	add.s64 	%rd16, %rd13, %rd11;
	ld.global.u32 	%r33, [%rd16];
	add.s32 	%r34, %r33, %r32;
	add.s64 	%rd17, %rd14, %rd11;
	st.global.u32 	[%rd17], %r34;
	add.s64 	%rd18, %rd15, %rd11;
	ld.global.u32 	%r35, [%rd18];
	add.s64 	%rd19, %rd16, %rd11;
	ld.global.u32 	%r36, [%rd19];
	add.s32 	%r37, %r36, %r35;
	add.s64 	%rd20, %rd17, %rd11;
	st.global.u32 	[%rd20], %r37;
	add.s64 	%rd21, %rd18, %rd11;
	ld.global.u32 	%r38, [%rd21];
	add.s64 	%rd22, %rd19, %rd11;
	ld.global.u32 	%r39, [%rd22];
	add.s32 	%r40, %r39, %r38;
	add.s64 	%rd23, %rd20, %rd11;
	st.global.u32 	[%rd23], %r40;
	add.s64 	%rd24, %rd21, %rd11;
	ld.global.u32 	%r41, [%rd24];
	add.s64 	%rd25, %rd22, %rd11;
	ld.global.u32 	%r42, [%rd25];
	add.s32 	%r43, %r42, %r41;
	add.s64 	%rd26, %rd23, %rd11;
	st.global.u32 	[%rd26], %r43;
	add.s64 	%rd27, %rd24, %rd11;
	ld.global.u32 	%r44, [%rd27];
	add.s64 	%rd28, %rd25, %rd11;
	ld.global.u32 	%r45, [%rd28];
	add.s32 	%r46, %r45, %r44;
	add.s64 	%rd29, %rd26, %rd11;
	st.global.u32 	[%rd29], %r46;
	add.s64 	%rd30, %rd27, %rd11;
	ld.global.u32 	%r47, [%rd30];
	add.s64 	%rd31, %rd28, %rd11;
	ld.global.u32 	%r48, [%rd31];
	add.s32 	%r49, %r48, %r47;
	add.s64 	%rd32, %rd29, %rd11;
	st.global.u32 	[%rd32], %r49;
	add.s64 	%rd33, %rd30, %rd11;
	ld.global.u32 	%r50, [%rd33];
	add.s64 	%rd34, %rd31, %rd11;
	ld.global.u32 	%r51, [%rd34];
	add.s32 	%r52, %r51, %r50;
	add.s64 	%rd35, %rd32, %rd11;
	st.global.u32 	[%rd35], %r52;
	add.s64 	%rd36, %rd33, %rd11;
	ld.global.u32 	%r53, [%rd36];
	add.s64 	%rd37, %rd34, %rd11;
	ld.global.u32 	%r54, [%rd37];
	add.s32 	%r55, %r54, %r53;
	add.s64 	%rd38, %rd35, %rd11;
	st.global.u32 	[%rd38], %r55;
	add.s64 	%rd39, %rd36, %rd11;
	ld.global.u32 	%r56, [%rd39];
	add.s64 	%rd40, %rd37, %rd11;
	ld.global.u32 	%r57, [%rd40];
	add.s32 	%r58, %r57, %r56;
	add.s64 	%rd41, %rd38, %rd11;
	st.global.u32 	[%rd41], %r58;
	add.s64 	%rd42, %rd39, %rd11;
	ld.global.u32 	%r59, [%rd42];
	add.s64 	%rd43, %rd40, %rd11;
	ld.global.u32 	%r60, [%rd43];
	add.s32 	%r61, %r60, %r59;
	add.s64 	%rd44, %rd41, %rd11;
	st.global.u32 	[%rd44], %r61;
	add.s64 	%rd45, %rd42, %rd11;
	ld.global.u32 	%r62, [%rd45];
	add.s64 	%rd46, %rd43, %rd11;
	ld.global.u32 	%r63, [%rd46];
	add.s32 	%r64, %r63, %r62;
	add.s64 	%rd47, %rd44, %rd11;
	st.global.u32 	[%rd47], %r64;
	add.s64 	%rd48, %rd45, %rd11;
	ld.global.u32 	%r65, [%rd48];
	add.s64 	%rd49, %rd46, %rd11;
	ld.global.u32 	%r66, [%rd49];
	add.s32 	%r67, %r66, %r65;
	add.s64 	%rd50, %rd47, %rd11;
	st.global.u32 	[%rd50], %r67;
	add.s64 	%rd51, %rd48, %rd11;
	ld.global.u32 	%r68, [%rd51];
	add.s64 	%rd52, %rd49, %rd11;
	ld.global.u32 	%r69, [%rd52];
	add.s32 	%r70, %r69, %r68;
	add.s64 	%rd53, %rd50, %rd11;
	st.global.u32 	[%rd53], %r70;
	add.s64 	%rd54, %rd51, %rd11;
	ld.global.u32 	%r71, [%rd54];
	add.s64 	%rd55, %rd52, %rd11;
	ld.global.u32 	%r72, [%rd55];
	add.s32 	%r73, %r72, %r71;
	add.s64 	%rd56, %rd53, %rd11;
	st.global.u32 	[%rd56], %r73;
	add.s32 	%r116, %r116, 16;
	add.s32 	%r115, %r115, %r5;
	setp.ne.s32 	%p3, %r116, 0;
	@%p3 bra 	$L__BB1_3;
$L__BB1_4:
	setp.eq.s32 	%p4, %r2, 0;
	@%p4 bra 	$L__BB1_13;
	and.b32  	%r11, %r23, 7;
	setp.lt.u32 	%p5, %r2, 8;
	@%p5 bra 	$L__BB1_7;
	mad.lo.s32 	%r74, %r118, %r23, %r1;
	mul.wide.s32 	%rd57, %r74, 4;
	add.s64 	%rd58, %rd3, %rd57;
	ld.global.u32 	%r75, [%rd58];
	add.s64 	%rd59, %rd2, %rd57;
	ld.global.u32 	%r76, [%rd59];
	add.s32 	%r77, %r76, %r75;
	add.s64 	%rd60, %rd1, %rd57;
	st.global.u32 	[%rd60], %r77;
	mul.wide.s32 	%rd61, %r23, 4;
	add.s64 	%rd62, %rd58, %rd61;
	ld.global.u32 	%r78, [%rd62];
	add.s64 	%rd63, %rd59, %rd61;
	ld.global.u32 	%r79, [%rd63];
	add.s32 	%r80, %r79, %r78;
	add.s64 	%rd64, %rd60, %rd61;
	st.global.u32 	[%rd64], %r80;
	add.s64 	%rd65, %rd62, %rd61;
	ld.global.u32 	%r81, [%rd65];
	add.s64 	%rd66, %rd63, %rd61;
	ld.global.u32 	%r82, [%rd66];
	add.s32 	%r83, %r82, %r81;
	add.s64 	%rd67, %rd64, %rd61;
	st.global.u32 	[%rd67], %r83;
	add.s64 	%rd68, %rd65, %rd61;
	ld.global.u32 	%r84, [%rd68];
	add.s64 	%rd69, %rd66, %rd61;
	ld.global.u32 	%r85, [%rd69];
	add.s32 	%r86, %r85, %r84;
	add.s64 	%rd70, %rd67, %rd61;
	st.global.u32 	[%rd70], %r86;
	add.s64 	%rd71, %rd68, %rd61;
	ld.global.u32 	%r87, [%rd71];
	add.s64 	%rd72, %rd69, %rd61;
	ld.global.u32 	%r88, [%rd72];
	add.s32 	%r89, %r88, %r87;
	add.s64 	%rd73, %rd70, %rd61;
	st.global.u32 	[%rd73], %r89;
	add.s64 	%rd74, %rd71, %rd61;
	ld.global.u32 	%r90, [%rd74];
	add.s64 	%rd75, %rd72, %rd61;
	ld.global.u32 	%r91, [%rd75];
	add.s32 	%r92, %r91, %r90;
	add.s64 	%rd76, %rd73, %rd61;
	st.global.u32 	[%rd76], %r92;
	add.s64 	%rd77, %rd74, %rd61;
	ld.global.u32 	%r93, [%rd77];
	add.s64 	%rd78, %rd75, %rd61;
	ld.global.u32 	%r94, [%rd78];
	add.s32 	%r95, %r94, %r93;
	add.s64 	%rd79, %rd76, %rd61;
	st.global.u32 	[%rd79], %r95;
	add.s64 	%rd80, %rd77, %rd61;
	ld.global.u32 	%r96, [%rd80];
	add.s64 	%rd81, %rd78, %rd61;
	ld.global.u32 	%r97, [%rd81];
	add.s32 	%r98, %r97, %r96;
	add.s64 	%rd82, %rd79, %rd61;
	st.global.u32 	[%rd82], %r98;
	add.s32 	%r118, %r118, 8;
$L__BB1_7:
	setp.eq.s32 	%p6, %r11, 0;
	@%p6 bra 	$L__BB1_13;
	and.b32  	%r14, %r23, 3;
	setp.lt.u32 	%p7, %r11, 4;
	@%p7 bra 	$L__BB1_10;
	mad.lo.s32 	%r99, %r118, %r23, %r1;
	mul.wide.s32 	%rd83, %r99, 4;
	add.s64 	%rd84, %rd3, %rd83;
	ld.global.u32 	%r100, [%rd84];
	add.s64 	%rd85, %rd2, %rd83;
	ld.global.u32 	%r101, [%rd85];
	add.s32 	%r102, %r101, %r100;
	add.s64 	%rd86, %rd1, %rd83;
	st.global.u32 	[%rd86], %r102;
	mul.wide.s32 	%rd87, %r23, 4;
	add.s64 	%rd88, %rd84, %rd87;
	ld.global.u32 	%r103, [%rd88];
	add.s64 	%rd89, %rd85, %rd87;
	ld.global.u32 	%r104, [%rd89];
	add.s32 	%r105, %r104, %r103;
	add.s64 	%rd90, %rd86, %rd87;
	st.global.u32 	[%rd90], %r105;
	add.s64 	%rd91, %rd88, %rd87;
	ld.global.u32 	%r106, [%rd91];
	add.s64 	%rd92, %rd89, %rd87;
	ld.global.u32 	%r107, [%rd92];
	add.s32 	%r108, %r107, %r106;
	add.s64 	%rd93, %rd90, %rd87;
	st.global.u32 	[%rd93], %r108;
	add.s64 	%rd94, %rd91, %rd87;
	ld.global.u32 	%r109, [%rd94];
	add.s64 	%rd95, %rd92, %rd87;
	ld.global.u32 	%r110, [%rd95];
	add.s32 	%r111, %r110, %r109;
	add.s64 	%rd96, %rd93, %rd87;
	st.global.u32 	[%rd96], %r111;
	add.s32 	%r118, %r118, 4;
$L__BB1_10:
	setp.eq.s32 	%p8, %r14, 0;
	@%p8 bra 	$L__BB1_13;
	mad.lo.s32 	%r121, %r118, %r23, %r1;
	neg.s32 	%r120, %r14;
$L__BB1_12:
	.pragma "nounroll";
	mul.wide.s32 	%rd97, %r121, 4;
	add.s64 	%rd98, %rd3, %rd97;
	ld.global.u32 	%r112, [%rd98];
	add.s64 	%rd99, %rd2, %rd97;
	ld.global.u32 	%r113, [%rd99];
	add.s32 	%r114, %r113, %r112;
	add.s64 	%rd100, %rd1, %rd97;
	st.global.u32 	[%rd100], %r114;
	add.s32 	%r121, %r121, %r23;
	add.s32 	%r120, %r120, 1;
	setp.ne.s32 	%p9, %r120, 0;
	@%p9 bra 	$L__BB1_12;
$L__BB1_13:
	ret;

}
	// .globl	_Z11addElementsPiS_S_i
.visible .entry _Z11addElementsPiS_S_i(
	.param .u64 .ptr .align 1 _Z11addElementsPiS_S_i_param_0,
	.param .u64 .ptr .align 1 _Z11addElementsPiS_S_i_param_1,
	.param .u64 .ptr .align 1 _Z11addElementsPiS_S_i_param_2,
	.param .u32 _Z11addElementsPiS_S_i_param_3
)
{
	.reg .pred 	%p<2>;
	.reg .b32 	%r<15>;
	.reg .b64 	%rd<11>;

	ld.param.u64 	%rd1, [_Z11addElementsPiS_S_i_param_0];
	ld.param.u64 	%rd2, [_Z11addElementsPiS_S_i_param_1];
	ld.param.u64 	%rd3, [_Z11addElementsPiS_S_i_param_2];
	ld.param.u32 	%r3, [_Z11addElementsPiS_S_i_param_3];
	mov.u32 	%r4, %ctaid.y;
	mov.u32 	%r5, %ntid.y;
	mov.u32 	%r6, %tid.y;
	mad.lo.s32 	%r1, %r4, %r5, %r6;
	mov.u32 	%r7, %ctaid.x;
	mov.u32 	%r8, %ntid.x;
	mov.u32 	%r9, %tid.x;
	mad.lo.s32 	%r2, %r7, %r8, %r9;
	max.s32 	%r10, %r1, %r2;
	setp.ge.s32 	%p1, %r10, %r3;
	@%p1 bra 	$L__BB2_2;
	cvta.to.global.u64 	%rd4, %rd1;
	cvta.to.global.u64 	%rd5, %rd2;
	cvta.to.global.u64 	%rd6, %rd3;
	mad.lo.s32 	%r11, %r3, %r1, %r2;
	mul.wide.s32 	%rd7, %r11, 4;
	add.s64 	%rd8, %rd4, %rd7;
	ld.global.u32 	%r12, [%rd8];
	add.s64 	%rd9, %rd5, %rd7;
	ld.global.u32 	%r13, [%rd9];
	add.s32 	%r14, %r13, %r12;
	add.s64 	%rd10, %rd6, %rd7;
	st.global.u32 	[%rd10], %r14;
$L__BB2_2:
	ret;

}


// ===== COMPILED SASS (sm_100) =====

	.target	sm_100

	.elftype	@"ET_EXEC"


//--------------------- .note.nv.tkinfo           --------------------------
	.section	.note.nv.tkinfo,"",@"SHT_NOTE"
	.sectionflags	@"SHF_NOTE_NV_TKINFO"
	.tkinfo
        /*0018*/ 	.word	0x00000002
        /*0030*/ 	.string	""
        /*0030*/ 	.string	"ptxas"
        /*0030*/ 	.string	"Cuda compilation tools, release 13.0, V13.0.88"
        /*0030*/ 	.string	"Build cuda_13.0.r13.0/compiler.36424714_0"
        /*0030*/ 	.string	"-arch sm_100 -m 64 "



//--------------------- .note.nv.cuinfo           --------------------------
	.section	.note.nv.cuinfo,"",@"SHT_NOTE"
	.sectionflags	@"SHF_NOTE_NV_CUINFO"
        /*0018*/ 	.short	0x0002
        /*001a*/ 	.short	0x0064
        /*001c*/ 	.short	0x0082
	.zero		2


//--------------------- .nv.info                  --------------------------
	.section	.nv.info,"",@"SHT_CUDA_INFO"
	.align	4


	//----- nvinfo : EIATTR_REGCOUNT
	.align		4
        /*0000*/ 	.byte	0x04, 0x2f
        /*0002*/ 	.short	(.L_1 - .L_0)
	.align		4
.L_0:
        /*0004*/ 	.word	index@(_Z7addRowsPiS_S_i)
        /*0008*/ 	.word	0x00000016


	//----- nvinfo : EIATTR_FRAME_SIZE
	.align		4
.L_1:
        /*000c*/ 	.byte	0x04, 0x11
        /*000e*/ 	.short	(.L_3 - .L_2)
	.align		4
.L_2:
        /*0010*/ 	.word	index@(_Z7addRowsPiS_S_i)
        /*0014*/ 	.word	0x00000000


	//----- nvinfo : EIATTR_REGCOUNT
	.align		4
.L_3:
        /*0018*/ 	.byte	0x04, 0x2f
        /*001a*/ 	.short	(.L_5 - .L_4)
	.align		4
.L_4:
        /*001c*/ 	.word	index@(_Z7addColsPiS_S_i)
        /*0020*/ 	.word	0x0000001c


	//----- nvinfo : EIATTR_FRAME_SIZE
	.align		4
.L_5:
        /*0024*/ 	.byte	0x04, 0x11
        /*0026*/ 	.short	(.L_7 - .L_6)
	.align		4
.L_6:
        /*0028*/ 	.word	index@(_Z7addColsPiS_S_i)
        /*002c*/ 	.word	0x00000000


	//----- nvinfo : EIATTR_REGCOUNT
	.align		4
.L_7:
        /*0030*/ 	.byte	0x04, 0x2f
        /*0032*/ 	.short	(.L_9 - .L_8)
	.align		4
.L_8:
        /*0034*/ 	.word	index@(_Z11addElementsPiS_S_i)
        /*0038*/ 	.word	0x0000000c


	//----- nvinfo : EIATTR_FRAME_SIZE
	.align		4
.L_9:
        /*003c*/ 	.byte	0x04, 0x11
        /*003e*/ 	.short	(.L_11 - .L_10)
	.align		4
.L_10:
        /*0040*/ 	.word	index@(_Z11addElementsPiS_S_i)
        /*0044*/ 	.word	0x00000000


	//----- nvinfo : EIATTR_MIN_STACK_SIZE
	.align		4
.L_11:
        /*0048*/ 	.byte	0x04, 0x12
        /*004a*/ 	.short	(.L_13 - .L_12)
	.align		4
.L_12:
        /*004c*/ 	.word	index@(_Z11addElementsPiS_S_i)
        /*0050*/ 	.word	0x00000000


	//----- nvinfo : EIATTR_MIN_STACK_SIZE
	.align		4
.L_13:
        /*0054*/ 	.byte	0x04, 0x12
        /*0056*/ 	.short	(.L_15 - .L_14)
	.align		4
.L_14:
        /*0058*/ 	.word	index@(_Z7addColsPiS_S_i)
        /*005c*/ 	.word	0x00000000


	//----- nvinfo : EIATTR_MIN_STACK_SIZE
	.align		4
.L_15:
        /*0060*/ 	.byte	0x04, 0x12
        /*0062*/ 	.short	(.L_17 - .L_16)
	.align		4
.L_16:
        /*0064*/ 	.word	index@(_Z7addRowsPiS_S_i)
        /*0068*/ 	.word	0x00000000
.L_17:


//--------------------- .nv.compat                --------------------------
	.section	.nv.compat,"",@"SHT_CUDA_COMPAT_INFO"
	.align	4
        /*0000*/ 	.byte	0x02, 0x09, 0x00, 0x00, 0x02, 0x02, 0x01, 0x00, 0x02, 0x05, 0x05, 0x00, 0x03, 0x07, 0x01, 0x01
        /*0010*/ 	.byte	0x02, 0x03, 0x00, 0x00, 0x02, 0x06, 0x01, 0x00, 0x04, 0x0b, 0x08, 0x00, 0x09, 0x00, 0x00, 0x00
        /*0020*/ 	.byte	0x00, 0x00, 0x00, 0x00


//--------------------- .nv.info._Z11addElementsPiS_S_i --------------------------
	.section	.nv.info._Z11addElementsPiS_S_i,"",@"SHT_CUDA_INFO"
	.sectionflags	@""
	.align	4


	//----- nvinfo : EIATTR_CUDA_API_VERSION
	.align		4
        /*0000*/ 	.byte	0x04, 0x37
        /*0002*/ 	.short	(.L_19 - .L_18)
.L_18:
        /*0004*/ 	.word	0x00000082


	//----- nvinfo : EIATTR_KPARAM_INFO
	.align		4
.L_19:
        /*0008*/ 	.byte	0x04, 0x17
        /*000a*/ 	.short	(.L_21 - .L_20)
.L_20:
        /*000c*/ 	.word	0x00000000
        /*0010*/ 	.short	0x0003
        /*0012*/ 	.short	0x0018
        /*0014*/ 	.byte	0x00, 0xf0, 0x11, 0x00


	//----- nvinfo : EIATTR_KPARAM_INFO
	.align		4
.L_21:
        /*0018*/ 	.byte	0x04, 0x17
        /*001a*/ 	.short	(.L_23 - .L_22)
.L_22:
        /*001c*/ 	.word	0x00000000
        /*0020*/ 	.short	0x0002
        /*0022*/ 	.short	0x0010
        /*0024*/ 	.byte	0x00, 0xf5, 0x21, 0x00


	//----- nvinfo : EIATTR_KPARAM_INFO
	.align		4
.L_23:
        /*0028*/ 	.byte	0x04, 0x17
        /*002a*/ 	.short	(.L_25 - .L_24)
.L_24:
        /*002c*/ 	.word	0x00000000
        /*0030*/ 	.short	0x0001
        /*0032*/ 	.short	0x0008
        /*0034*/ 	.byte	0x00, 0xf5, 0x21, 0x00


	//----- nvinfo : EIATTR_KPARAM_INFO
	.align		4
.L_25:
        /*0038*/ 	.byte	0x04, 0x17
        /*003a*/ 	.short	(.L_27 - .L_26)
.L_26:
        /*003c*/ 	.word	0x00000000
        /*0040*/ 	.short	0x0000
        /*0042*/ 	.short	0x0000
        /*0044*/ 	.byte	0x00, 0xf5, 0x21, 0x00


	//----- nvinfo : EIATTR_SPARSE_MMA_MASK
	.align		4
.L_27:
        /*0048*/ 	.byte	0x03, 0x50
        /*004a*/ 	.short	0x0000


	//----- nvinfo : EIATTR_MAXREG_COUNT
	.align		4
        /*004c*/ 	.byte	0x03, 0x1b
        /*004e*/ 	.short	0x00ff


	//----- nvinfo : EIATTR_MERCURY_ISA_VERSION
	.align		4
        /*0050*/ 	.byte	0x03, 0x5f
        /*0052*/ 	.short	0x0101


	//----- nvinfo : EIATTR_VRC_CTA_INIT_COUNT
	.align		4
        /*0054*/ 	.byte	0x02, 0x4a
	.zero		1
	.zero		1


	//----- nvinfo : EIATTR_EXIT_INSTR_OFFSETS
	.align		4
        /*0058*/ 	.byte	0x04, 0x1c
        /*005a*/ 	.short	(.L_29 - .L_28)


	//   ....[0]....
.L_28:
        /*005c*/ 	.word	0x000000c0


	//   ....[1]....
        /*0060*/ 	.word	0x00000190


	//----- nvinfo : EIATTR_CBANK_PARAM_SIZE
	.align		4
.L_29:
        /*0064*/ 	.byte	0x03, 0x19
        /*0066*/ 	.short	0x001c


	//----- nvinfo : EIATTR_PARAM_CBANK
	.align		4
        /*0068*/ 	.byte	0x04, 0x0a
        /*006a*/ 	.short	(.L_31 - .L_30)
	.align		4
.L_30:
        /*006c*/ 	.word	index@(.nv.constant0._Z11addElementsPiS_S_i)
        /*0070*/ 	.short	0x0380
        /*0072*/ 	.short	0x001c


	//----- nvinfo : EIATTR_SW_WAR
	.align		4
.L_31:
        /*0074*/ 	.byte	0x04, 0x36
        /*0076*/ 	.short	(.L_33 - .L_32)
.L_32:
        /*0078*/ 	.word	0x00000008
.L_33:


//--------------------- .nv.info._Z7addColsPiS_S_i --------------------------
	.section	.nv.info._Z7addColsPiS_S_i,"",@"SHT_CUDA_INFO"
	.sectionflags	@""
	.align	4


	//----- nvinfo : EIATTR_CUDA_API_VERSION
	.align		4
        /*0000*/ 	.byte	0x04, 0x37
        /*0002*/ 	.short	(.L_35 - .L_34)
.L_34:
        /*0004*/ 	.word	0x00000082


	//----- nvinfo : EIATTR_KPARAM_INFO
	.align		4
.L_35:
        /*0008*/ 	.byte	0x04, 0x17
        /*000a*/ 	.short	(.L_37 - .L_36)
.L_36:
        /*000c*/ 	.word	0x00000000
        /*0010*/ 	.short	0x0003
        /*0012*/ 	.short	0x0018
        /*0014*/ 	.byte	0x00, 0xf0, 0x11, 0x00


	//----- nvinfo : EIATTR_KPARAM_INFO
	.align		4
.L_37:
        /*0018*/ 	.byte	0x04, 0x17
        /*001a*/ 	.short	(.L_39 - .L_38)
.L_38:
        /*001c*/ 	.word	0x00000000
        /*0020*/ 	.short	0x0002
        /*0022*/ 	.short	0x0010
        /*0024*/ 	.byte	0x00, 0xf5, 0x21, 0x00


	//----- nvinfo : EIATTR_KPARAM_INFO
	.align		4
.L_39:
        /*0028*/ 	.byte	0x04, 0x17
        /*002a*/ 	.short	(.L_41 - .L_40)
.L_40:
        /*002c*/ 	.word	0x00000000
        /*0030*/ 	.short	0x0001
        /*0032*/ 	.short	0x0008
        /*0034*/ 	.byte	0x00, 0xf5, 0x21, 0x00


	//----- nvinfo : EIATTR_KPARAM_INFO
	.align		4
.L_41:
        /*0038*/ 	.byte	0x04, 0x17
        /*003a*/ 	.short	(.L_43 - .L_42)
.L_42:
        /*003c*/ 	.word	0x00000000
        /*0040*/ 	.short	0x0000
        /*0042*/ 	.short	0x0000
        /*0044*/ 	.byte	0x00, 0xf5, 0x21, 0x00


	//----- nvinfo : EIATTR_SPARSE_MMA_MASK
	.align		4
.L_43:
        /*0048*/ 	.byte	0x03, 0x50
        /*004a*/ 	.short	0x0000


	//----- nvinfo : EIATTR_MAXREG_COUNT
	.align		4
        /*004c*/ 	.byte	0x03, 0x1b
        /*004e*/ 	.short	0x00ff


	//----- nvinfo : EIATTR_MERCURY_ISA_VERSION
	.align		4
        /*0050*/ 	.byte	0x03, 0x5f
        /*0052*/ 	.short	0x0101


	//----- nvinfo : EIATTR_VRC_CTA_INIT_COUNT
	.align		4
        /*0054*/ 	.byte	0x02, 0x4a
	.zero		1
	.zero		1


	//----- nvinfo : EIATTR_EXIT_INSTR_OFFSETS
	.align		4
        /*0058*/ 	.byte	0x04, 0x1c
        /*005a*/ 	.short	(.L_45 - .L_44)


	//   ....[0]....
.L_44:
        /*005c*/ 	.word	0x00000040


	//   ....[1]....
        /*0060*/ 	.word	0x00000860


	//   ....[2]....
        /*0064*/ 	.word	0x00000c80


	//   ....[3]....
        /*0068*/ 	.word	0x00000ee0


	//   ....[4]....
        /*006c*/ 	.word	0x00000ff0


	//----- nvinfo : EIATTR_CBANK_PARAM_SIZE
	.align		4
.L_45:
        /*0070*/ 	.byte	0x03, 0x19
        /*0072*/ 	.short	0x001c


	//----- nvinfo : EIATTR_PARAM_CBANK
	.align		4
        /*0074*/ 	.byte	0x04, 0x0a
        /*0076*/ 	.short	(.L_47 - .L_46)
	.align		4
.L_46:
        /*0078*/ 	.word	index@(.nv.constant0._Z7addColsPiS_S_i)
        /*007c*/ 	.short	0x0380
        /*007e*/ 	.short	0x001c


	//----- nvinfo : EIATTR_SW_WAR
	.align		4
.L_47:
        /*0080*/ 	.byte	0x04, 0x36
        /*0082*/ 	.short	(.L_49 - .L_48)
.L_48:
        /*0084*/ 	.word	0x00000008
.L_49:


//--------------------- .nv.info._Z7addRowsPiS_S_i --------------------------
	.section	.nv.info._Z7addRowsPiS_S_i,"",@"SHT_CUDA_INFO"
	.sectionflags	@""
	.align	4


	//----- nvinfo : EIATTR_CUDA_API_VERSION
	.align		4
        /*0000*/ 	.byte	0x04, 0x37
        /*0002*/ 	.short	(.L_51 - .L_50)
.L_50:
        /*0004*/ 	.word	0x00000082


	//----- nvinfo : EIATTR_KPARAM_INFO
	.align		4
.L_51:
        /*0008*/ 	.byte	0x04, 0x17
        /*000a*/ 	.short	(.L_53 - .L_52)
.L_52:
        /*000c*/ 	.word	0x00000000
        /*0010*/ 	.short	0x0003
        /*0012*/ 	.short	0x0018
        /*0014*/ 	.byte	0x00, 0xf0, 0x11, 0x00


	//----- nvinfo : EIATTR_KPARAM_INFO
	.align		4
.L_53:
        /*0018*/ 	.byte	0x04, 0x17
        /*001a*/ 	.short	(.L_55 - .L_54)
.L_54:
        /*001c*/ 	.word	0x00000000
        /*0020*/ 	.short	0x0002
        /*0022*/ 	.short	0x0010
        /*0024*/ 	.byte	0x00, 0xf5, 0x21, 0x00


	//----- nvinfo : EIATTR_KPARAM_INFO
	.align		4
.L_55:
        /*0028*/ 	.byte	0x04, 0x17
        /*002a*/ 	.short	(.L_57 - .L_56)
.L_56:
        /*002c*/ 	.word	0x00000000
        /*0030*/ 	.short	0x0001
        /*0032*/ 	.short	0x0008
        /*0034*/ 	.byte	0x00, 0xf5, 0x21, 0x00


	//----- nvinfo : EIATTR_KPARAM_INFO
	.align		4
.L_57:
        /*0038*/ 	.byte	0x04, 0x17
        /*003a*/ 	.short	(.L_59 - .L_58)
.L_58:
        /*003c*/ 	.word	0x00000000
        /*0040*/ 	.short	0x0000
        /*0042*/ 	.short	0x0000
        /*0044*/ 	.byte	0x00, 0xf5, 0x21, 0x00


	//----- nvinfo : EIATTR_SPARSE_MMA_MASK
	.align		4
.L_59:
        /*0048*/ 	.byte	0x03, 0x50
        /*004a*/ 	.short	0x0000


	//----- nvinfo : EIATTR_MAXREG_COUNT
	.align		4
        /*004c*/ 	.byte	0x03, 0x1b
        /*004e*/ 	.short	0x00ff


	//----- nvinfo : EIATTR_MERCURY_ISA_VERSION
	.align		4
        /*0050*/ 	.byte	0x03, 0x5f
        /*0052*/ 	.short	0x0101


	//----- nvinfo : EIATTR_VRC_CTA_INIT_COUNT
	.align		4
        /*0054*/ 	.byte	0x02, 0x4a
	.zero		1
	.zero		1


	//----- nvinfo : EIATTR_EXIT_INSTR_OFFSETS
	.align		4
        /*0058*/ 	.byte	0x04, 0x1c
        /*005a*/ 	.short	(.L_61 - .L_60)


	//   ....[0]....
.L_60:
        /*005c*/ 	.word	0x00000040


	//   ....[1]....
        /*0060*/ 	.word	0x00000650


	//   ....[2]....
        /*0064*/ 	.word	0x00000920


	//   ....[3]....
        /*0068*/ 	.word	0x00000af0


	//   ....[4]....
        /*006c*/ 	.word	0x00000c00


	//----- nvinfo : EIATTR_CBANK_PARAM_SIZE
	.align		4
.L_61:
        /*0070*/ 	.byte	0x03, 0x19
        /*0072*/ 	.short	0x001c


	//----- nvinfo : EIATTR_PARAM_CBANK
	.align		4
        /*0074*/ 	.byte	0x04, 0x0a
        /*0076*/ 	.short	(.L_63 - .L_62)
	.align		4
.L_62:
        /*0078*/ 	.word	index@(.nv.constant0._Z7addRowsPiS_S_i)
        /*007c*/ 	.short	0x0380
        /*007e*/ 	.short	0x001c


	//----- nvinfo : EIATTR_SW_WAR
	.align		4
.L_63:
        /*0080*/ 	.byte	0x04, 0x36
        /*0082*/ 	.short	(.L_65 - .L_64)
.L_64:
        /*0084*/ 	.word	0x00000008
.L_65:


//--------------------- .nv.callgraph             --------------------------
	.section	.nv.callgraph,"",@"SHT_CUDA_CALLGRAPH"
	.align	4
	.sectionentsize	8
	.align		4
        /*0000*/ 	.word	0x00000000
	.align		4
        /*0004*/ 	.word	0xffffffff
	.align		4
        /*0008*/ 	.word	0x00000000
	.align		4
        /*000c*/ 	.word	0xfffffffe
	.align		4
        /*0010*/ 	.word	0x00000000
	.align		4
        /*0014*/ 	.word	0xfffffffd
	.align		4
        /*0018*/ 	.word	0x00000000
	.align		4
        /*001c*/ 	.word	0xfffffffc


//--------------------- .text._Z11addElementsPiS_S_i --------------------------
	.section	.text._Z11addElementsPiS_S_i,"ax",@progbits
	.align	128
        .global         _Z11addElementsPiS_S_i
        .type           _Z11addElementsPiS_S_i,@function
        .size           _Z11addElementsPiS_S_i,(.L_x_13 - _Z11addElementsPiS_S_i)
        .other          _Z11addElementsPiS_S_i,@"STO_CUDA_ENTRY STV_DEFAULT"
_Z11addElementsPiS_S_i:
.text._Z11addElementsPiS_S_i:
[----:B------:R-:W-:Y:S01]  /*0000*/  LDC R1, c[0x0][0x37c] ;  /* 0x0000df00ff017b82 */ /* 0x000fe20000000800 */
[----:B------:R-:W0:Y:S07]  /*0010*/  S2R R3, SR_TID.Y ;  /* 0x0000000000037919 */ /* 0x000e2e0000002200 */
[----:B------:R-:W0:Y:S01]  /*0020*/  LDC R0, c[0x0][0x364] ;  /* 0x0000d900ff007b82 */ /* 0x000e220000000800 */
[----:B------:R-:W1:Y:S01]  /*0030*/  LDCU UR6, c[0x0][0x398] ;  /* 0x00007300ff0677ac */ /* 0x000e620008000800 */
[----:B------:R-:W2:Y:S06]  /*0040*/  S2R R2, SR_TID.X ;  /* 0x0000000000027919 */ /* 0x000eac0000002100 */
[----:B------:R-:W0:Y:S08]  /*0050*/  S2UR UR4, SR_CTAID.Y ;  /* 0x00000000000479c3 */ /* 0x000e300000002600 */
[----:B------:R-:W2:Y:S08]  /*0060*/  S2UR UR5, SR_CTAID.X ;  /* 0x00000000000579c3 */ /* 0x000eb00000002500 */
[----:B------:R-:W2:Y:S01]  /*0070*/  LDC R7, c[0x0][0x360] ;  /* 0x0000d800ff077b82 */ /* 0x000ea20000000800 */
[----:B0-----:R-:W-:-:S02]  /*0080*/  IMAD R0, R0, UR4, R3 ;  /* 0x0000000400007c24 */ /* 0x001fc4000f8e0203 */
[----:B--2---:R-:W-:-:S05]  /*0090*/  IMAD R7, R7, UR5, R2 ;  /* 0x0000000507077c24 */ /* 0x004fca000f8e0202 */
[----:B------:R-:W-:-:S04]  /*00a0*/  VIMNMX R2, PT, PT, R0, R7, !PT ;  /* 0x0000000700027248 */ /* 0x000fc80007fe0100 */
[----:B-1----:R-:W-:-:S13]  /*00b0*/  ISETP.GE.AND P0, PT, R2, UR6, PT ;  /* 0x0000000602007c0c */ /* 0x002fda000bf06270 */
[----:B------:R-:W-:Y:S05]  /*00c0*/  @P0 EXIT ;  /* 0x000000000000094d */ /* 0x000fea0003800000 */
[----:B------:R-:W0:Y:S01]  /*00d0*/  LDC.64 R2, c[0x0][0x380] ;  /* 0x0000e000ff027b82 */ /* 0x000e220000000a00 */
[----:B------:R-:W1:Y:S01]  /*00e0*/  LDCU.64 UR4, c[0x0][0x358] ;  /* 0x00006b00ff0477ac */ /* 0x000e620008000a00 */
[----:B------:R-:W-:-:S06]  /*00f0*/  IMAD R9, R0, UR6, R7 ;  /* 0x0000000600097c24 */ /* 0x000fcc000f8e0207 */
[----:B------:R-:W2:Y:S08]  /*0100*/  LDC.64 R4, c[0x0][0x388] ;  /* 0x0000e200ff047b82 */ /* 0x000eb00000000a00 */
[----:B------:R-:W3:Y:S01]  /*0110*/  LDC.64 R6, c[0x0][0x390] ;  /* 0x0000e400ff067b82 */ /* 0x000ee20000000a00 */
[----:B0-----:R-:W-:-:S06]  /*0120*/  IMAD.WIDE R2, R9, 0x4, R2 ;  /* 0x0000000409027825 */ /* 0x001fcc00078e0202 */
[----:B-1----:R-:W4:Y:S01]  /*0130*/  LDG.E R2, desc[UR4][R2.64] ;  /* 0x0000000402027981 */ /* 0x002f22000c1e1900 */
[----:B--2---:R-:W-:-:S06]  /*0140*/  IMAD.WIDE R4, R9, 0x4, R4 ;  /* 0x0000000409047825 */ /* 0x004fcc00078e0204 */
[----:B------:R-:W4:Y:S01]  /*0150*/  LDG.E R5, desc[UR4][R4.64] ;  /* 0x0000000404057981 */ /* 0x000f22000c1e1900 */
[----:B---3--:R-:W-:Y:S01]  /*0160*/  IMAD.WIDE R6, R9, 0x4, R6 ;  /* 0x0000000409067825 */ /* 0x008fe200078e0206 */
[----:B----4-:R-:W-:-:S05]  /*0170*/  IADD3 R9, PT, PT, R2, R5, RZ ;  /* 0x0000000502097210 */ /* 0x010fca0007ffe0ff */
[----:B------:R-:W-:Y:S01]  /*0180*/  STG.E desc[UR4][R6.64], R9 ;  /* 0x0000000906007986 */ /* 0x000fe2000c101904 */
[----:B------:R-:W-:Y:S05]  /*0190*/  EXIT ;  /* 0x000000000000794d */ /* 0x000fea0003800000 */
.L_x_0:
[----:B------:R-:W-:-:S00]  /*01a0*/  BRA `(.L_x_0) ;  /* 0xfffffffc00fc7947 */ /* 0x000fc0000383ffff */
[----:B------:R-:W-:-:S00]  /*01b0*/  NOP ;  /* 0x0000000000007918 */ /* 0x000fc00000000000 */
        /* <DEDUP_REMOVED lines=12> */
.L_x_13:


//--------------------- .text._Z7addColsPiS_S_i   --------------------------
	.section	.text._Z7addColsPiS_S_i,"ax",@progbits
	.align	128
        .global         _Z7addColsPiS_S_i
        .type           _Z7addColsPiS_S_i,@function
        .size           _Z7addColsPiS_S_i,(.L_x_14 - _Z7addColsPiS_S_i)
        .other          _Z7addColsPiS_S_i,@"STO_CUDA_ENTRY STV_DEFAULT"
_Z7addColsPiS_S_i:
.text._Z7addColsPiS_S_i:
[----:B------:R-:W-:Y:S08]  /*0000*/  LDC R1, c[0x0][0x37c] ;  /* 0x0000df00ff017b82 */ /* 0x000ff00000000800 */
[----:B------:R-:W0:Y:S08]  /*0010*/  S2UR UR4, SR_CTAID.X ;  /* 0x00000000000479c3 */ /* 0x000e300000002500 */
[----:B------:R-:W0:Y:S02]  /*0020*/  LDC R0, c[0x0][0x398] ;  /* 0x0000e600ff007b82 */ /* 0x000e240000000800 */
[----:B0-----:R-:W-:-:S13]  /*0030*/  ISETP.LE.AND P0, PT, R0, UR4, PT ;  /* 0x0000000400007c0c */ /* 0x001fda000bf03270 */
[----:B------:R-:W-:Y:S05]  /*0040*/  @P0 EXIT ;  /* 0x000000000000094d */ /* 0x000fea0003800000 */
[C---:B------:R-:W-:Y:S01]  /*0050*/  IADD3 R2, PT, PT, R0.reuse, -0x1, RZ ;  /* 0xffffffff00027810 */ /* 0x040fe20007ffe0ff */
[----:B------:R-:W0:Y:S01]  /*0060*/  LDCU.64 UR6, c[0x0][0x358] ;  /* 0x00006b00ff0677ac */ /* 0x000e220008000a00 */
[----:B------:R-:W-:Y:S01]  /*0070*/  LOP3.LUT R4, R0, 0xf, RZ, 0xc0, !PT ;  /* 0x0000000f00047812 */ /* 0x000fe200078ec0ff */
[----:B------:R-:W-:Y:S01]  /*0080*/  HFMA2 R3, -RZ, RZ, 0, 0 ;  /* 0x00000000ff037431 */ /* 0x000fe200000001ff */
[----:B------:R-:W-:Y:S02]  /*0090*/  ISETP.GE.U32.AND P1, PT, R2, 0xf, PT ;  /* 0x0000000f0200780c */ /* 0x000fe40003f26070 */
[----:B------:R-:W-:-:S11]  /*00a0*/  ISETP.NE.AND P0, PT, R4, RZ, PT ;  /* 0x000000ff0400720c */ /* 0x000fd60003f05270 */
[----:B------:R-:W-:Y:S05]  /*00b0*/  @!P1 BRA `(.L_x_1) ;  /* 0x0000000400e89947 */ /* 0x000fea0003800000 */
[----:B------:R-:W-:Y:S02]  /*00c0*/  LOP3.LUT R3, R0, 0xfffffff0, RZ, 0xc0, !PT ;  /* 0xfffffff000037812 */ /* 0x000fe400078ec0ff */
[----:B------:R-:W-:Y:S02]  /*00d0*/  MOV R5, UR4 ;  /* 0x0000000400057c02 */ /* 0x000fe40008000f00 */
[----:B------:R-:W-:-:S07]  /*00e0*/  IADD3 R2, PT, PT, -R3, RZ, RZ ;  /* 0x000000ff03027210 */ /* 0x000fce0007ffe1ff */
.L_x_2:
[----:B--2---:R-:W1:Y:S08]  /*00f0*/  LDC.64 R10, c[0x0][0x380] ;  /* 0x0000e000ff0a7b82 */ /* 0x004e700000000a00 */
[----:B------:R-:W2:Y:S08]  /*0100*/  LDC.64 R12, c[0x0][0x388] ;  /* 0x0000e200ff0c7b82 */ /* 0x000eb00000000a00 */
[----:B------:R-:W3:Y:S01]  /*0110*/  LDC.64 R6, c[0x0][0x390] ;  /* 0x0000e400ff067b82 */ /* 0x000ee20000000a00 */
[----:B-1----:R-:W-:-:S05]  /*0120*/  IMAD.WIDE R10, R5, 0x4, R10 ;  /* 0x00000004050a7825 */ /* 0x002fca00078e020a */
[----:B0-----:R-:W4:Y:S01]  /*0130*/  LDG.E R8, desc[UR6][R10.64] ;  /* 0x000000060a087981 */ /* 0x001f22000c1e1900 */
[----:B--2---:R-:W-:-:S05]  /*0140*/  IMAD.WIDE R12, R5, 0x4, R12 ;  /* 0x00000004050c7825 */ /* 0x004fca00078e020c */
[----:B------:R-:W4:Y:S01]  /*0150*/  LDG.E R9, desc[UR6][R12.64] ;  /* 0x000000060c097981 */ /* 0x000f22000c1e1900 */
[----:B------:R-:W-:-:S04]  /*0160*/  IMAD.WIDE R14, R0, 0x4, R10 ;  /* 0x00000004000e7825 */ /* 0x000fc800078e020a */
[----:B---3--:R-:W-:-:S04]  /*0170*/  IMAD.WIDE R6, R5, 0x4, R6 ;  /* 0x0000000405067825 */ /* 0x008fc800078e0206 */
[----:B------:R-:W-:Y:S01]  /*0180*/  IMAD.WIDE R16, R0, 0x4, R12 ;  /* 0x0000000400107825 */ /* 0x000fe200078e020c */
[----:B----4-:R-:W-:-:S05]  /*0190*/  IADD3 R21, PT, PT, R8, R9, RZ ;  /* 0x0000000908157210 */ /* 0x010fca0007ffe0ff */
[----:B------:R0:W-:Y:S04]  /*01a0*/  STG.E desc[UR6][R6.64], R21 ;  /* 0x0000001506007986 */ /* 0x0001e8000c101906 */
[----:B------:R-:W2:Y:S04]  /*01b0*/  LDG.E R18, desc[UR6][R14.64] ;  /* 0x000000060e127981 */ /* 0x000ea8000c1e1900 */
[----:B------:R-:W2:Y:S01]  /*01c0*/  LDG.E R19, desc[UR6][R16.64] ;  /* 0x0000000610137981 */ /* 0x000ea2000c1e1900 */
[----:B------:R-:W-:-:S04]  /*01d0*/  IMAD.WIDE R8, R0, 0x4, R6 ;  /* 0x0000000400087825 */ /* 0x000fc800078e0206 */
[----:B------:R-:W-:Y:S01]  /*01e0*/  IMAD.WIDE R12, R0, 0x4, R14 ;  /* 0x00000004000c7825 */ /* 0x000fe200078e020e */
[----:B--2---:R-:W-:-:S03]  /*01f0*/  IADD3 R23, PT, PT, R18, R19, RZ ;  /* 0x0000001312177210 */ /* 0x004fc60007ffe0ff */
[C---:B------:R-:W-:Y:S02]  /*0200*/  IMAD.WIDE R18, R0.reuse, 0x4, R16 ;  /* 0x0000000400127825 */ /* 0x040fe400078e0210 */
[----:B------:R1:W-:Y:S04]  /*0210*/  STG.E desc[UR6][R8.64], R23 ;  /* 0x0000001708007986 */ /* 0x0003e8000c101906 */
[----:B------:R-:W2:Y:S04]  /*0220*/  LDG.E R20, desc[UR6][R12.64] ;  /* 0x000000060c147981 */ /* 0x000ea8000c1e1900 */
[----:B------:R-:W2:Y:S01]  /*0230*/  LDG.E R25, desc[UR6][R18.64] ;  /* 0x0000000612197981 */ /* 0x000ea2000c1e1900 */
[----:B------:R-:W-:-:S04]  /*0240*/  IMAD.WIDE R10, R0, 0x4, R8 ;  /* 0x00000004000a7825 */ /* 0x000fc800078e0208 */
[----:B------:R-:W-:-:S04]  /*0250*/  IMAD.WIDE R14, R0, 0x4, R12 ;  /* 0x00000004000e7825 */ /* 0x000fc800078e020c */
[----:B------:R-:W-:Y:S01]  /*0260*/  IMAD.WIDE R16, R0, 0x4, R18 ;  /* 0x0000000400107825 */ /* 0x000fe200078e0212 */
[----:B--2---:R-:W-:-:S05]  /*0270*/  IADD3 R25, PT, PT, R20, R25, RZ ;  /* 0x0000001914197210 */ /* 0x004fca0007ffe0ff */
[----:B------:R2:W-:Y:S04]  /*0280*/  STG.E desc[UR6][R10.64], R25 ;  /* 0x000000190a007986 */ /* 0x0005e8000c101906 */
[----:B------:R-:W3:Y:S04]  /*0290*/  LDG.E R20, desc[UR6][R14.64] ;  /* 0x000000060e147981 */ /* 0x000ee8000c1e1900 */
[----:B0-----:R-:W3:Y:S01]  /*02a0*/  LDG.E R21, desc[UR6][R16.64] ;  /* 0x0000000610157981 */ /* 0x001ee2000c1e1900 */
[----:B------:R-:W-:-:S04]  /*02b0*/  IMAD.WIDE R6, R0, 0x4, R10 ;  /* 0x0000000400067825 */ /* 0x000fc800078e020a */
[----:B------:R-:W-:-:S04]  /*02c0*/  IMAD.WIDE R12, R0, 0x4, R14 ;  /* 0x00000004000c7825 */ /* 0x000fc800078e020e */
[----:B------:R-:W-:Y:S01]  /*02d0*/  IMAD.WIDE R18, R0, 0x4, R16 ;  /* 0x0000000400127825 */ /* 0x000fe200078e0210 */
[----:B---3--:R-:W-:-:S05]  /*02e0*/  IADD3 R21, PT, PT, R20, R21, RZ ;  /* 0x0000001514157210 */ /* 0x008fca0007ffe0ff */
[----:B------:R0:W-:Y:S04]  /*02f0*/  STG.E desc[UR6][R6.64], R21 ;  /* 0x0000001506007986 */ /* 0x0001e8000c101906 */
[----:B------:R-:W3:Y:S04]  /*0300*/  LDG.E R20, desc[UR6][R12.64] ;  /* 0x000000060c147981 */ /* 0x000ee8000c1e1900 */
[----:B-1----:R-:W3:Y:S01]  /*0310*/  LDG.E R23, desc[UR6][R18.64] ;  /* 0x0000000612177981 */ /* 0x002ee2000c1e1900 */
[----:B------:R-:W-:-:S04]  /*0320*/  IMAD.WIDE R8, R0, 0x4, R6 ;  /* 0x0000000400087825 */ /* 0x000fc800078e0206 */
[----:B------:R-:W-:-:S04]  /*0330*/  IMAD.WIDE R14, R0, 0x4, R12 ;  /* 0x00000004000e7825 */ /* 0x000fc800078e020c */
[----:B------:R-:W-:Y:S01]  /*0340*/  IMAD.WIDE R16, R0, 0x4, R18 ;  /* 0x0000000400107825 */ /* 0x000fe200078e0212 */
[----:B---3--:R-:W-:-:S05]  /*0350*/  IADD3 R23, PT, PT, R20, R23, RZ ;  /* 0x0000001714177210 */ /* 0x008fca0007ffe0ff */
[----:B------:R1:W-:Y:S04]  /*0360*/  STG.E desc[UR6][R8.64], R23 ;  /* 0x0000001708007986 */ /* 0x0003e8000c101906 */
[----:B------:R-:W3:Y:S04]  /*0370*/  LDG.E R20, desc[UR6][R14.64] ;  /* 0x000000060e147981 */ /* 0x000ee8000c1e1900 */
[----:B--2---:R-:W3:Y:S01]  /*0380*/  LDG.E R25, desc[UR6][R16.64] ;  /* 0x0000000610197981 */ /* 0x004ee2000c1e1900 */
[----:B------:R-:W-:-:S04]  /*0390*/  IMAD.WIDE R10, R0, 0x4, R8 ;  /* 0x00000004000a7825 */ /* 0x000fc800078e0208 */
[----:B------:R-:W-:-:S04]  /*03a0*/  IMAD.WIDE R12, R0, 0x4, R14 ;  /* 0x00000004000c7825 */ /* 0x000fc800078e020e */
[----:B------:R-:W-:Y:S01]  /*03b0*/  IMAD.WIDE R18, R0, 0x4, R16 ;  /* 0x0000000400127825 */ /* 0x000fe200078e0210 */
[----:B---3--:R-:W-:-:S05]  /*03c0*/  IADD3 R25, PT, PT, R20, R25, RZ ;  /* 0x0000001914197210 */ /* 0x008fca0007ffe0ff */
        /* <DEDUP_REMOVED lines=60> */
[----:B0-----:R-:W-:-:S04]  /*0790*/  IMAD.WIDE R6, R0, 0x4, R12 ;  /* 0x0000000400067825 */ /* 0x001fc800078e020c */
[----:B------:R-:W-:Y:S01]  /*07a0*/  IMAD.WIDE R14, R0, 0x4, R18 ;  /* 0x00000004000e7825 */ /* 0x000fe200078e0212 */
[----:B---3--:R-:W-:-:S05]  /*07b0*/  IADD3 R25, PT, PT, R20, R25, RZ ;  /* 0x0000001914197210 */ /* 0x008fca0007ffe0ff */
[----:B------:R2:W-:Y:S04]  /*07c0*/  STG.E desc[UR6][R10.64], R25 ;  /* 0x000000190a007986 */ /* 0x0005e8000c101906 */
[----:B------:R-:W1:Y:S04]  /*07d0*/  LDG.E R6, desc[UR6][R6.64] ;  /* 0x0000000606067981 */ /* 0x000e68000c1e1900 */
[----:B------:R-:W1:Y:S01]  /*07e0*/  LDG.E R15, desc[UR6][R14.64] ;  /* 0x000000060e0f7981 */ /* 0x000e62000c1e1900 */
[----:B------:R-:W-:-:S04]  /*07f0*/  IADD3 R2, PT, PT, R2, 0x10, RZ ;  /* 0x0000001002027810 */ /* 0x000fc80007ffe0ff */
[----:B------:R-:W-:Y:S01]  /*0800*/  ISETP.NE.AND P1, PT, R2, RZ, PT ;  /* 0x000000ff0200720c */ /* 0x000fe20003f25270 */
[C---:B------:R-:W-:Y:S01]  /*0810*/  IMAD.WIDE R16, R0.reuse, 0x4, R10 ;  /* 0x0000000400107825 */ /* 0x040fe200078e020a */
[----:B------:R-:W-:Y:S02]  /*0820*/  LEA R5, R0, R5, 0x4 ;  /* 0x0000000500057211 */ /* 0x000fe400078e20ff */
[----:B-1----:R-:W-:-:S05]  /*0830*/  IADD3 R9, PT, PT, R6, R15, RZ ;  /* 0x0000000f06097210 */ /* 0x002fca0007ffe0ff */
[----:B------:R2:W-:Y:S04]  /*0840*/  STG.E desc[UR6][R16.64], R9 ;  /* 0x0000000910007986 */ /* 0x0005e8000c101906 */
[----:B------:R-:W-:Y:S05]  /*0850*/  @P1 BRA `(.L_x_2) ;  /* 0xfffffff800241947 */ /* 0x000fea000383ffff */
.L_x_1:
[----:B0-----:R-:W-:Y:S05]  /*0860*/  @!P0 EXIT ;  /* 0x000000000000894d */ /* 0x001fea0003800000 */
[----:B------:R-:W-:Y:S02]  /*0870*/  ISETP.GE.U32.AND P0, PT, R4, 0x8, PT ;  /* 0x000000080400780c */ /* 0x000fe40003f06070 */
[----:B------:R-:W-:-:S04]  /*0880*/  LOP3.LUT R18, R0, 0x7, RZ, 0xc0, !PT ;  /* 0x0000000700127812 */ /* 0x000fc800078ec0ff */
[----:B------:R-:W-:-:S07]  /*0890*/  ISETP.NE.AND P1, PT, R18, RZ, PT ;  /* 0x000000ff1200720c */ /* 0x000fce0003f25270 */
[----:B------:R-:W-:Y:S06]  /*08a0*/  @!P0 BRA `(.L_x_3) ;  /* 0x0000000000f48947 */ /* 0x000fec0003800000 */
[----:B------:R-:W0:Y:S01]  /*08b0*/  LDC.64 R4, c[0x0][0x380] ;  /* 0x0000e000ff047b82 */ /* 0x000e220000000a00 */
[----:B--2---:R-:W-:-:S07]  /*08c0*/  IMAD R11, R3, R0, UR4 ;  /* 0x00000004030b7e24 */ /* 0x004fce000f8e0200 */
[----:B------:R-:W1:Y:S08]  /*08d0*/  LDC.64 R6, c[0x0][0x388] ;  /* 0x0000e200ff067b82 */ /* 0x000e700000000a00 */
[----:B------:R-:W2:Y:S01]  /*08e0*/  LDC.64 R8, c[0x0][0x390] ;  /* 0x0000e400ff087b82 */ /* 0x000ea20000000a00 */
[----:B0-----:R-:W-:-:S05]  /*08f0*/  IMAD.WIDE R4, R11, 0x4, R4 ;  /* 0x000000040b047825 */ /* 0x001fca00078e0204 */
[----:B------:R-:W3:Y:S01]  /*0900*/  LDG.E R2, desc[UR6][R4.64] ;  /* 0x0000000604027981 */ /* 0x000ee2000c1e1900 */
[----:B-1----:R-:W-:-:S05]  /*0910*/  IMAD.WIDE R6, R11, 0x4, R6 ;  /* 0x000000040b067825 */ /* 0x002fca00078e0206 */
[----:B------:R-:W3:Y:S01]  /*0920*/  LDG.E R13, desc[UR6][R6.64] ;  /* 0x00000006060d7981 */ /* 0x000ee2000c1e1900 */
[----:B--2---:R-:W-:-:S04]  /*0930*/  IMAD.WIDE R8, R11, 0x4, R8 ;  /* 0x000000040b087825 */ /* 0x004fc800078e0208 */
[----:B------:R-:W-:Y:S01]  /*0940*/  IMAD.WIDE R10, R0, 0x4, R4 ;  /* 0x00000004000a7825 */ /* 0x000fe200078e0204 */
[----:B---3--:R-:W-:-:S03]  /*0950*/  IADD3 R19, PT, PT, R2, R13, RZ ;  /* 0x0000000d02137210 */ /* 0x008fc60007ffe0ff */
        /* <DEDUP_REMOVED lines=9> */
[----:B------:R-:W2:Y:S04]  /*09f0*/  LDG.E R2, desc[UR6][R4.64] ;  /* 0x0000000604027981 */ /* 0x000ea8000c1e1900 */
[----:B------:R-:W2:Y:S01]  /*0a00*/  LDG.E R23, desc[UR6][R6.64] ;  /* 0x0000000606177981 */ /* 0x000ea2000c1e1900 */
[----:B------:R-:W-:-:S04]  /*0a10*/  IMAD.WIDE R16, R0, 0x4, R14 ;  /* 0x0000000400107825 */ /* 0x000fc800078e020e */
[----:B0-----:R-:W-:-:S04]  /*0a20*/  IMAD.WIDE R8, R0, 0x4, R4 ;  /* 0x0000000400087825 */ /* 0x001fc800078e0204 */
[----:B------:R-:W-:Y:S01]  /*0a30*/  IMAD.WIDE R10, R0, 0x4, R6 ;  /* 0x00000004000a7825 */ /* 0x000fe200078e0206 */
[----:B--2---:R-:W-:-:S05]  /*0a40*/  IADD3 R23, PT, PT, R2, R23, RZ ;  /* 0x0000001702177210 */ /* 0x004fca0007ffe0ff */
        /* <DEDUP_REMOVED lines=29> */
[----:B------:R-:W0:Y:S04]  /*0c20*/  LDG.E R8, desc[UR6][R8.64] ;  /* 0x0000000608087981 */ /* 0x000e28000c1e1900 */
[----:B------:R-:W0:Y:S01]  /*0c30*/  LDG.E R11, desc[UR6][R10.64] ;  /* 0x000000060a0b7981 */ /* 0x000e22000c1e1900 */
[----:B-1----:R-:W-:Y:S01]  /*0c40*/  IMAD.WIDE R14, R0, 0x4, R12 ;  /* 0x00000004000e7825 */ /* 0x002fe200078e020c */
[----:B------:R-:W-:-:S02]  /*0c50*/  IADD3 R3, PT, PT, R3, 0x8, RZ ;  /* 0x0000000803037810 */ /* 0x000fc40007ffe0ff */
[----:B0-----:R-:W-:-:S05]  /*0c60*/  IADD3 R17, PT, PT, R8, R11, RZ ;  /* 0x0000000b08117210 */ /* 0x001fca0007ffe0ff */
[----:B------:R3:W-:Y:S02]  /*0c70*/  STG.E desc[UR6][R14.64], R17 ;  /* 0x000000110e007986 */ /* 0x0007e4000c101906 */
.L_x_3:
[----:B------:R-:W-:Y:S05]  /*0c80*/  @!P1 EXIT ;  /* 0x000000000000994d */ /* 0x000fea0003800000 */
[----:B------:R-:W-:Y:S02]  /*0c90*/  ISETP.GE.U32.AND P0, PT, R18, 0x4, PT ;  /* 0x000000041200780c */ /* 0x000fe40003f06070 */
[----:B------:R-:W-:-:S04]  /*0ca0*/  LOP3.LUT R2, R0, 0x3, RZ, 0xc0, !PT ;  /* 0x0000000300027812 */ /* 0x000fc800078ec0ff */
[----:B------:R-:W-:-:S07]  /*0cb0*/  ISETP.NE.AND P1, PT, R2, RZ, PT ;  /* 0x000000ff0200720c */ /* 0x000fce0003f25270 */
[----:B------:R-:W-:Y:S06]  /*0cc0*/  @!P0 BRA `(.L_x_4) ;  /* 0x0000000000848947 */ /* 0x000fec0003800000 */
[----:B------:R-:W0:Y:S01]  /*0cd0*/  LDC.64 R4, c[0x0][0x380] ;  /* 0x0000e000ff047b82 */ /* 0x000e220000000a00 */
[----:B---3--:R-:W-:-:S07]  /*0ce0*/  IMAD R13, R3, R0, UR4 ;  /* 0x00000004030d7e24 */ /* 0x008fce000f8e0200 */
[----:B------:R-:W1:Y:S08]  /*0cf0*/  LDC.64 R6, c[0x0][0x388] ;  /* 0x0000e200ff067b82 */ /* 0x000e700000000a00 */
[----:B--2---:R-:W2:Y:S01]  /*0d00*/  LDC.64 R8, c[0x0][0x390] ;  /* 0x0000e400ff087b82 */ /* 0x004ea20000000a00 */
        /* <DEDUP_REMOVED lines=23> */
[----:B------:R-:W1:Y:S04]  /*0e80*/  LDG.E R8, desc[UR6][R8.64] ;  /* 0x0000000608087981 */ /* 0x000e68000c1e1900 */
[----:B------:R-:W1:Y:S01]  /*0e90*/  LDG.E R11, desc[UR6][R10.64] ;  /* 0x000000060a0b7981 */ /* 0x000e62000c1e1900 */
[----:B------:R-:W-:Y:S01]  /*0ea0*/  IMAD.WIDE R12, R0, 0x4, R16 ;  /* 0x00000004000c7825 */ /* 0x000fe200078e0210 */
[----:B------:R-:W-:-:S02]  /*0eb0*/  IADD3 R3, PT, PT, R3, 0x4, RZ ;  /* 0x0000000403037810 */ /* 0x000fc40007ffe0ff */
[----:B-1----:R-:W-:-:S05]  /*0ec0*/  IADD3 R15, PT, PT, R8, R11, RZ ;  /* 0x0000000b080f7210 */ /* 0x002fca0007ffe0ff */
[----:B------:R0:W-:Y:S02]  /*0ed0*/  STG.E desc[UR6][R12.64], R15 ;  /* 0x0000000f0c007986 */ /* 0x0001e4000c101906 */
.L_x_4:
[----:B------:R-:W-:Y:S05]  /*0ee0*/  @!P1 EXIT ;  /* 0x000000000000994d */ /* 0x000fea0003800000 */
[----:B0--3--:R-:W0:Y:S01]  /*0ef0*/  LDC.64 R12, c[0x0][0x390] ;  /* 0x0000e400ff0c7b82 */ /* 0x009e220000000a00 */
[----:B------:R-:W-:Y:S01]  /*0f00*/  IMAD R15, R3, R0, UR4 ;  /* 0x00000004030f7e24 */ /* 0x000fe2000f8e0200 */
[----:B------:R-:W-:-:S06]  /*0f10*/  IADD3 R14, PT, PT, -R2, RZ, RZ ;  /* 0x000000ff020e7210 */ /* 0x000fcc0007ffe1ff */
[----:B--2---:R-:W1:Y:S08]  /*0f20*/  LDC.64 R8, c[0x0][0x380] ;  /* 0x0000e000ff087b82 */ /* 0x004e700000000a00 */
[----:B------:R-:W2:Y:S02]  /*0f30*/  LDC.64 R10, c[0x0][0x388] ;  /* 0x0000e200ff0a7b82 */ /* 0x000ea40000000a00 */
.L_x_5:
[----:B-1----:R-:W-:-:S04]  /*0f40*/  IMAD.WIDE R2, R15, 0x4, R8 ;  /* 0x000000040f027825 */ /* 0x002fc800078e0208 */
[C---:B--2---:R-:W-:Y:S02]  /*0f50*/  IMAD.WIDE R4, R15.reuse, 0x4, R10 ;  /* 0x000000040f047825 */ /* 0x044fe400078e020a */
[----:B------:R-:W2:Y:S04]  /*0f60*/  LDG.E R2, desc[UR6][R2.64] ;  /* 0x0000000602027981 */ /* 0x000ea8000c1e1900 */
[----:B------:R-:W2:Y:S01]  /*0f70*/  LDG.E R5, desc[UR6][R4.64] ;  /* 0x0000000604057981 */ /* 0x000ea2000c1e1900 */
[----:B------:R-:W-:Y:S01]  /*0f80*/  IADD3 R14, PT, PT, R14, 0x1, RZ ;  /* 0x000000010e0e7810 */ /* 0x000fe20007ffe0ff */
[C---:B0--3--:R-:W-:Y:S01]  /*0f90*/  IMAD.WIDE R6, R15.reuse, 0x4, R12 ;  /* 0x000000040f067825 */ /* 0x049fe200078e020c */
[----:B------:R-:W-:Y:S02]  /*0fa0*/  IADD3 R15, PT, PT, R15, R0, RZ ;  /* 0x000000000f0f7210 */ /* 0x000fe40007ffe0ff */
[----:B------:R-:W-:-:S02]  /*0fb0*/  ISETP.NE.AND P0, PT, R14, RZ, PT ;  /* 0x000000ff0e00720c */ /* 0x000fc40003f05270 */
[----:B--2---:R-:W-:-:S05]  /*0fc0*/  IADD3 R17, PT, PT, R2, R5, RZ ;  /* 0x0000000502117210 */ /* 0x004fca0007ffe0ff */
[----:B------:R3:W-:Y:S06]  /*0fd0*/  STG.E desc[UR6][R6.64], R17 ;  /* 0x0000001106007986 */ /* 0x0007ec000c101906 */
[----:B------:R-:W-:Y:S05]  /*0fe0*/  @P0 BRA `(.L_x_5) ;  /* 0xfffffffc00d40947 */ /* 0x000fea000383ffff */
[----:B------:R-:W-:Y:S05]  /*0ff0*/  EXIT ;  /* 0x000000000000794d */ /* 0x000fea0003800000 */
.L_x_6:
        /* <DEDUP_REMOVED lines=16> */
.L_x_14:


//--------------------- .text._Z7addRowsPiS_S_i   --------------------------
	.section	.text._Z7addRowsPiS_S_i,"ax",@progbits
	.align	128
        .global         _Z7addRowsPiS_S_i
        .type           _Z7addRowsPiS_S_i,@function
        .size           _Z7addRowsPiS_S_i,(.L_x_15 - _Z7addRowsPiS_S_i)
        .other          _Z7addRowsPiS_S_i,@"STO_CUDA_ENTRY STV_DEFAULT"
_Z7addRowsPiS_S_i:
.text._Z7addRowsPiS_S_i:
        /* <DEDUP_REMOVED lines=9> */
[----:B------:R-:W-:Y:S01]  /*0090*/  ISETP.GE.U32.AND P1, PT, R0, 0xf, PT ;  /* 0x0000000f0000780c */ /* 0x000fe20003f26070 */
[----:B------:R-:W-:Y:S01]  /*00a0*/  IMAD R0, R2, UR4, RZ ;  /* 0x0000000402007c24 */ /* 0x000fe2000f8e02ff */
[----:B------:R-:W-:-:S11]  /*00b0*/  ISETP.NE.AND P0, PT, R14, RZ, PT ;  /* 0x000000ff0e00720c */ /* 0x000fd60003f05270 */
[----:B------:R-:W-:Y:S05]  /*00c0*/  @!P1 BRA `(.L_x_7) ;  /* 0x0000000400609947 */ /* 0x000fea0003800000 */
[----:B------:R-:W1:Y:S01]  /*00d0*/  LDCU.128 UR4, c[0x0][0x380] ;  /* 0x00007000ff0477ac */ /* 0x000e620008000c00 */
[----:B------:R-:W-:Y:S01]  /*00e0*/  LOP3.LUT R3, R2, 0xfffffff0, RZ, 0xc0, !PT ;  /* 0xfffffff002037812 */ /* 0x000fe200078ec0ff */
[----:B------:R-:W-:Y:S01]  /*00f0*/  IMAD.MOV.U32 R10, RZ, RZ, R0 ;  /* 0x000000ffff0a7224 */ /* 0x000fe200078e0000 */
[----:B------:R-:W2:Y:S02]  /*0100*/  LDCU.64 UR10, c[0x0][0x390] ;  /* 0x00007200ff0a77ac */ /* 0x000ea40008000a00 */
[----:B------:R-:W-:Y:S01]  /*0110*/  IADD3 R11, PT, PT, -R3, RZ, RZ ;  /* 0x000000ff030b7210 */ /* 0x000fe20007ffe1ff */
[----:B-1----:R-:W-:Y:S02]  /*0120*/  UIADD3 UR8, UP0, UPT, UR4, 0x20, URZ ;  /* 0x0000002004087890 */ /* 0x002fe4000ff1e0ff */
[----:B------:R-:W-:Y:S02]  /*0130*/  UIADD3 UR6, UP1, UPT, UR6, 0x20, URZ ;  /* 0x0000002006067890 */ /* 0x000fe4000ff3e0ff */
[----:B--2---:R-:W-:-:S02]  /*0140*/  UIADD3 UR4, UP2, UPT, UR10, 0x20, URZ ;  /* 0x000000200a047890 */ /* 0x004fc4000ff5e0ff */
[----:B------:R-:W-:Y:S02]  /*0150*/  UIADD3.X UR9, UPT, UPT, URZ, UR5, URZ, UP0, !UPT ;  /* 0x00000005ff097290 */ /* 0x000fe400087fe4ff */
[----:B------:R-:W-:Y:S02]  /*0160*/  UIADD3.X UR7, UPT, UPT, URZ, UR7, URZ, UP1, !UPT ;  /* 0x00000007ff077290 */ /* 0x000fe40008ffe4ff */
[----:B------:R-:W-:-:S12]  /*0170*/  UIADD3.X UR5, UPT, UPT, URZ, UR11, URZ, UP2, !UPT ;  /* 0x0000000bff057290 */ /* 0x000fd800097fe4ff */
.L_x_8:
[----:B------:R-:W-:Y:S01]  /*0180*/  MOV R5, UR9 ;  /* 0x0000000900057c02 */ /* 0x000fe20008000f00 */
[----:B------:R-:W-:Y:S01]  /*0190*/  IMAD.U32 R4, RZ, RZ, UR8 ;  /* 0x00000008ff047e24 */ /* 0x000fe2000f8e00ff */
[----:B------:R-:W-:Y:S01]  /*01a0*/  MOV R7, UR7 ;  /* 0x0000000700077c02 */ /* 0x000fe20008000f00 */
[----:B------:R-:W-:Y:S02]  /*01b0*/  IMAD.U32 R6, RZ, RZ, UR6 ;  /* 0x00000006ff067e24 */ /* 0x000fe4000f8e00ff */
[----:B------:R-:W-:-:S04]  /*01c0*/  IMAD.WIDE R4, R10, 0x4, R4 ;  /* 0x000000040a047825 */ /* 0x000fc800078e0204 */
[----:B------:R-:W-:Y:S01]  /*01d0*/  IMAD.WIDE R6, R10, 0x4, R6 ;  /* 0x000000040a067825 */ /* 0x000fe200078e0206 */
[----:B0-----:R-:W2:Y:S04]  /*01e0*/  LDG.E R12, desc[UR12][R4.64+-0x20] ;  /* 0xffffe00c040c7981 */ /* 0x001ea8000c1e1900 */
[----:B----4-:R-:W2:Y:S01]  /*01f0*/  LDG.E R13, desc[UR12][R6.64+-0x20] ;  /* 0xffffe00c060d7981 */ /* 0x010ea2000c1e1900 */
[----:B------:R-:W-:Y:S01]  /*0200*/  MOV R9, UR5 ;  /* 0x0000000500097c02 */ /* 0x000fe20008000f00 */
[----:B------:R-:W-:-:S04]  /*0210*/  IMAD.U32 R8, RZ, RZ, UR4 ;  /* 0x00000004ff087e24 */ /* 0x000fc8000f8e00ff */
[----:B------:R-:W-:-:S04]  /*0220*/  IMAD.WIDE R8, R10, 0x4, R8 ;  /* 0x000000040a087825 */ /* 0x000fc800078e0208 */
[----:B--2---:R-:W-:-:S05]  /*0230*/  IMAD.IADD R13, R12, 0x1, R13 ;  /* 0x000000010c0d7824 */ /* 0x004fca00078e020d */
[----:B------:R0:W-:Y:S04]  /*0240*/  STG.E desc[UR12][R8.64+-0x20], R13 ;  /* 0xffffe00d08007986 */ /* 0x0001e8000c10190c */
[----:B------:R-:W2:Y:S04]  /*0250*/  LDG.E R12, desc[UR12][R4.64+-0x1c] ;  /* 0xffffe40c040c7981 */ /* 0x000ea8000c1e1900 */
[----:B------:R-:W2:Y:S02]  /*0260*/  LDG.E R15, desc[UR12][R6.64+-0x1c] ;  /* 0xffffe40c060f7981 */ /* 0x000ea4000c1e1900 */
[----:B--2---:R-:W-:-:S05]  /*0270*/  IADD3 R15, PT, PT, R12, R15, RZ ;  /* 0x0000000f0c0f7210 */ /* 0x004fca0007ffe0ff */
[----:B------:R1:W-:Y:S04]  /*0280*/  STG.E desc[UR12][R8.64+-0x1c], R15 ;  /* 0xffffe40f08007986 */ /* 0x0003e8000c10190c */
[----:B------:R-:W2:Y:S04]  /*0290*/  LDG.E R12, desc[UR12][R4.64+-0x18] ;  /* 0xffffe80c040c7981 */ /* 0x000ea8000c1e1900 */
[----:B------:R-:W2:Y:S02]  /*02a0*/  LDG.E R17, desc[UR12][R6.64+-0x18] ;  /* 0xffffe80c06117981 */ /* 0x000ea4000c1e1900 */
[----:B--2---:R-:W-:-:S05]  /*02b0*/  IMAD.IADD R17, R12, 0x1, R17 ;  /* 0x000000010c117824 */ /* 0x004fca00078e0211 */
[----:B------:R2:W-:Y:S04]  /*02c0*/  STG.E desc[UR12][R8.64+-0x18], R17 ;  /* 0xffffe81108007986 */ /* 0x0005e8000c10190c */
[----:B------:R-:W3:Y:S04]  /*02d0*/  LDG.E R12, desc[UR12][R4.64+-0x14] ;  /* 0xffffec0c040c7981 */ /* 0x000ee8000c1e1900 */
[----:B------:R-:W3:Y:S02]  /*02e0*/  LDG.E R19, desc[UR12][R6.64+-0x14] ;  /* 0xffffec0c06137981 */ /* 0x000ee4000c1e1900 */
[----:B---3--:R-:W-:-:S05]  /*02f0*/  IADD3 R19, PT, PT, R12, R19, RZ ;  /* 0x000000130c137210 */ /* 0x008fca0007ffe0ff */
[----:B------:R3:W-:Y:S04]  /*0300*/  STG.E desc[UR12][R8.64+-0x14], R19 ;  /* 0xffffec1308007986 */ /* 0x0007e8000c10190c */
[----:B------:R-:W4:Y:S04]  /*0310*/  LDG.E R12, desc[UR12][R4.64+-0x10] ;  /* 0xfffff00c040c7981 */ /* 0x000f28000c1e1900 */
[----:B0-----:R-:W4:Y:S02]  /*0320*/  LDG.E R13, desc[UR12][R6.64+-0x10] ;  /* 0xfffff00c060d7981 */ /* 0x001f24000c1e1900 */
[----:B----4-:R-:W-:-:S05]  /*0330*/  IMAD.IADD R13, R12, 0x1, R13 ;  /* 0x000000010c0d7824 */ /* 0x010fca00078e020d */
[----:B------:R0:W-:Y:S04]  /*0340*/  STG.E desc[UR12][R8.64+-0x10], R13 ;  /* 0xfffff00d08007986 */ /* 0x0001e8000c10190c */
[----:B------:R-:W4:Y:S04]  /*0350*/  LDG.E R12, desc[UR12][R4.64+-0xc] ;  /* 0xfffff40c040c7981 */ /* 0x000f28000c1e1900 */
[----:B-1----:R-:W4:Y:S02]  /*0360*/  LDG.E R15, desc[UR12][R6.64+-0xc] ;  /* 0xfffff40c060f7981 */ /* 0x002f24000c1e1900 */
[----:B----4-:R-:W-:-:S05]  /*0370*/  IADD3 R15, PT, PT, R12, R15, RZ ;  /* 0x0000000f0c0f7210 */ /* 0x010fca0007ffe0ff */
[----:B------:R1:W-:Y:S04]  /*0380*/  STG.E desc[UR12][R8.64+-0xc], R15 ;  /* 0xfffff40f08007986 */ /* 0x0003e8000c10190c */
[----:B------:R-:W4:Y:S04]  /*0390*/  LDG.E R12, desc[UR12][R4.64+-0x8] ;  /* 0xfffff80c040c7981 */ /* 0x000f28000c1e1900 */
[----:B--2---:R-:W4:Y:S02]  /*03a0*/  LDG.E R17, desc[UR12][R6.64+-0x8] ;  /* 0xfffff80c06117981 */ /* 0x004f24000c1e1900 */
[----:B----4-:R-:W-:-:S05]  /*03b0*/  IMAD.IADD R17, R12, 0x1, R17 ;  /* 0x000000010c117824 */ /* 0x010fca00078e0211 */
[----:B------:R2:W-:Y:S04]  /*03c0*/  STG.E desc[UR12][R8.64+-0x8], R17 ;  /* 0xfffff81108007986 */ /* 0x0005e8000c10190c */
[----:B------:R-:W4:Y:S04]  /*03d0*/  LDG.E R12, desc[UR12][R4.64+-0x4] ;  /* 0xfffffc0c040c7981 */ /* 0x000f28000c1e1900 */
[----:B---3--:R-:W4:Y:S02]  /*03e0*/  LDG.E R19, desc[UR12][R6.64+-0x4] ;  /* 0xfffffc0c06137981 */ /* 0x008f24000c1e1900 */
[----:B----4-:R-:W-:-:S05]  /*03f0*/  IADD3 R19, PT, PT, R12, R19, RZ ;  /* 0x000000130c137210 */ /* 0x010fca0007ffe0ff */
        /* <DEDUP_REMOVED lines=21> */
[----:B------:R-:W5:Y:S04]  /*0550*/  LDG.E R12, desc[UR12][R4.64+0x14] ;  /* 0x0000140c040c7981 */ /* 0x000f68000c1e1900 */
[----:B-1----:R-:W5:Y:S02]  /*0560*/  LDG.E R15, desc[UR12][R6.64+0x14] ;  /* 0x0000140c060f7981 */ /* 0x002f64000c1e1900 */
[----:B-----5:R-:W-:-:S05]  /*0570*/  IADD3 R15, PT, PT, R12, R15, RZ ;  /* 0x0000000f0c0f7210 */ /* 0x020fca0007ffe0ff */
[----:B------:R4:W-:Y:S04]  /*0580*/  STG.E desc[UR12][R8.64+0x14], R15 ;  /* 0x0000140f08007986 */ /* 0x0009e8000c10190c */
[----:B------:R-:W5:Y:S04]  /*0590*/  LDG.E R12, desc[UR12][R4.64+0x18] ;  /* 0x0000180c040c7981 */ /* 0x000f68000c1e1900 */
[----:B--2---:R-:W5:Y:S01]  /*05a0*/  LDG.E R17, desc[UR12][R6.64+0x18] ;  /* 0x0000180c06117981 */ /* 0x004f62000c1e1900 */
[----:B------:R-:W-:Y:S02]  /*05b0*/  VIADD R11, R11, 0x10 ;  /* 0x000000100b0b7836 */ /* 0x000fe40000000000 */
[----:B-----5:R-:W-:-:S05]  /*05c0*/  IMAD.IADD R17, R12, 0x1, R17 ;  /* 0x000000010c117824 */ /* 0x020fca00078e0211 */
[----:B------:R4:W-:Y:S04]  /*05d0*/  STG.E desc[UR12][R8.64+0x18], R17 ;  /* 0x0000181108007986 */ /* 0x0009e8000c10190c */
[----:B------:R-:W2:Y:S04]  /*05e0*/  LDG.E R12, desc[UR12][R4.64+0x1c] ;  /* 0x00001c0c040c7981 */ /* 0x000ea8000c1e1900 */
[----:B---3--:R-:W2:Y:S01]  /*05f0*/  LDG.E R19, desc[UR12][R6.64+0x1c] ;  /* 0x00001c0c06137981 */ /* 0x008ea2000c1e1900 */
[----:B------:R-:W-:Y:S02]  /*0600*/  ISETP.NE.AND P1, PT, R11, RZ, PT ;  /* 0x000000ff0b00720c */ /* 0x000fe40003f25270 */
[----:B------:R-:W-:-:S02]  /*0610*/  IADD3 R10, PT, PT, R10, 0x10, RZ ;  /* 0x000000100a0a7810 */ /* 0x000fc40007ffe0ff */
[----:B--2---:R-:W-:-:S05]  /*0620*/  IADD3 R19, PT, PT, R12, R19, RZ ;  /* 0x000000130c137210 */ /* 0x004fca0007ffe0ff */
[----:B------:R4:W-:Y:S04]  /*0630*/  STG.E desc[UR12][R8.64+0x1c], R19 ;  /* 0x00001c1308007986 */ /* 0x0009e8000c10190c */
[----:B------:R-:W-:Y:S05]  /*0640*/  @P1 BRA `(.L_x_8) ;  /* 0xfffffff800cc1947 */ /* 0x000fea000383ffff */
.L_x_7:
[----:B0-----:R-:W-:Y:S05]  /*0650*/  @!P0 EXIT ;  /* 0x000000000000894d */ /* 0x001fea0003800000 */
[----:B------:R-:W-:Y:S02]  /*0660*/  ISETP.GE.U32.AND P0, PT, R14, 0x8, PT ;  /* 0x000000080e00780c */ /* 0x000fe40003f06070 */
[----:B------:R-:W-:-:S04]  /*0670*/  LOP3.LUT R12, R2, 0x7, RZ, 0xc0, !PT ;  /* 0x00000007020c7812 */ /* 0x000fc800078ec0ff */
[----:B------:R-:W-:-:S07]  /*0680*/  ISETP.NE.AND P1, PT, R12, RZ, PT ;  /* 0x000000ff0c00720c */ /* 0x000fce0003f25270 */
[----:B------:R-:W-:Y:S06]  /*0690*/  @!P0 BRA `(.L_x_9) ;  /* 0x0000000000a08947 */ /* 0x000fec0003800000 */
[----:B------:R-:W0:Y:S01]  /*06a0*/  LDC.64 R4, c[0x0][0x380] ;  /* 0x0000e000ff047b82 */ /* 0x000e220000000a00 */
[----:B------:R-:W-:-:S07]  /*06b0*/  IMAD.IADD R11, R0, 0x1, R3 ;  /* 0x00000001000b7824 */ /* 0x000fce00078e0203 */
[----:B------:R-:W1:Y:S08]  /*06c0*/  LDC.64 R6, c[0x0][0x388] ;  /* 0x0000e200ff067b82 */ /* 0x000e700000000a00 */
[----:B----4-:R-:W2:Y:S01]  /*06d0*/  LDC.64 R8, c[0x0][0x390] ;  /* 0x0000e400ff087b82 */ /* 0x010ea20000000a00 */
[----:B0-----:R-:W-:-:S05]  /*06e0*/  IMAD.WIDE R4, R11, 0x4, R4 ;  /* 0x000000040b047825 */ /* 0x001fca00078e0204 */
[----:B------:R-:W3:Y:S01]  /*06f0*/  LDG.E R10, desc[UR12][R4.64] ;  /* 0x0000000c040a7981 */ /* 0x000ee2000c1e1900 */
[----:B-1----:R-:W-:-:S05]  /*0700*/  IMAD.WIDE R6, R11, 0x4, R6 ;  /* 0x000000040b067825 */ /* 0x002fca00078e0206 */
[----:B------:R-:W3:Y:S01]  /*0710*/  LDG.E R13, desc[UR12][R6.64] ;  /* 0x0000000c060d7981 */ /* 0x000ee2000c1e1900 */
[----:B--2---:R-:W-:Y:S01]  /*0720*/  IMAD.WIDE R8, R11, 0x4, R8 ;  /* 0x000000040b087825 */ /* 0x004fe200078e0208 */
[----:B---3--:R-:W-:-:S05]  /*0730*/  IADD3 R13, PT, PT, R10, R13, RZ ;  /* 0x0000000d0a0d7210 */ /* 0x008fca0007ffe0ff */
[----:B------:R0:W-:Y:S04]  /*0740*/  STG.E desc[UR12][R8.64], R13 ;  /* 0x0000000d08007986 */ /* 0x0001e8000c10190c */
[----:B------:R-:W2:Y:S04]  /*0750*/  LDG.E R10, desc[UR12][R4.64+0x4] ;  /* 0x0000040c040a7981 */ /* 0x000ea8000c1e1900 */
[----:B------:R-:W2:Y:S02]  /*0760*/  LDG.E R11, desc[UR12][R6.64+0x4] ;  /* 0x0000040c060b7981 */ /* 0x000ea4000c1e1900 */
[----:B--2---:R-:W-:-:S05]  /*0770*/  IMAD.IADD R11, R10, 0x1, R11 ;  /* 0x000000010a0b7824 */ /* 0x004fca00078e020b */
[----:B------:R1:W-:Y:S04]  /*0780*/  STG.E desc[UR12][R8.64+0x4], R11 ;  /* 0x0000040b08007986 */ /* 0x0003e8000c10190c */
[----:B------:R-:W2:Y:S04]  /*0790*/  LDG.E R10, desc[UR12][R4.64+0x8] ;  /* 0x0000080c040a7981 */ /* 0x000ea8000c1e1900 */
[----:B------:R-:W2:Y:S02]  /*07a0*/  LDG.E R15, desc[UR12][R6.64+0x8] ;  /* 0x0000080c060f7981 */ /* 0x000ea4000c1e1900 */
[----:B--2---:R-:W-:-:S05]  /*07b0*/  IADD3 R15, PT, PT, R10, R15, RZ ;  /* 0x0000000f0a0f7210 */ /* 0x004fca0007ffe0ff */
[----:B------:R2:W-:Y:S04]  /*07c0*/  STG.E desc[UR12][R8.64+0x8], R15 ;  /* 0x0000080f08007986 */ /* 0x0005e8000c10190c */
[----:B------:R-:W3:Y:S04]  /*07d0*/  LDG.E R10, desc[UR12][R4.64+0xc] ;  /* 0x00000c0c040a7981 */ /* 0x000ee8000c1e1900 */
[----:B------:R-:W3:Y:S02]  /*07e0*/  LDG.E R17, desc[UR12][R6.64+0xc] ;  /* 0x00000c0c06117981 */ /* 0x000ee4000c1e1900 */
[----:B---3--:R-:W-:-:S05]  /*07f0*/  IMAD.IADD R17, R10, 0x1, R17 ;  /* 0x000000010a117824 */ /* 0x008fca00078e0211 */
[----:B------:R3:W-:Y:S04]  /*0800*/  STG.E desc[UR12][R8.64+0xc], R17 ;  /* 0x00000c1108007986 */ /* 0x0007e8000c10190c */
[----:B------:R-:W4:Y:S04]  /*0810*/  LDG.E R10, desc[UR12][R4.64+0x10] ;  /* 0x0000100c040a7981 */ /* 0x000f28000c1e1900 */
[----:B0-----:R-:W4:Y:S02]  /*0820*/  LDG.E R13, desc[UR12][R6.64+0x10] ;  /* 0x0000100c060d7981 */ /* 0x001f24000c1e1900 */
[----:B----4-:R-:W-:-:S05]  /*0830*/  IADD3 R13, PT, PT, R10, R13, RZ ;  /* 0x0000000d0a0d7210 */ /* 0x010fca0007ffe0ff */
[----:B------:R0:W-:Y:S04]  /*0840*/  STG.E desc[UR12][R8.64+0x10], R13 ;  /* 0x0000100d08007986 */ /* 0x0001e8000c10190c */
[----:B------:R-:W4:Y:S04]  /*0850*/  LDG.E R10, desc[UR12][R4.64+0x14] ;  /* 0x0000140c040a7981 */ /* 0x000f28000c1e1900 */
[----:B-1----:R-:W4:Y:S02]  /*0860*/  LDG.E R11, desc[UR12][R6.64+0x14] ;  /* 0x0000140c060b7981 */ /* 0x002f24000c1e1900 */
[----:B----4-:R-:W-:-:S05]  /*0870*/  IMAD.IADD R11, R10, 0x1, R11 ;  /* 0x000000010a0b7824 */ /* 0x010fca00078e020b */
[----:B------:R0:W-:Y:S04]  /*0880*/  STG.E desc[UR12][R8.64+0x14], R11 ;  /* 0x0000140b08007986 */ /* 0x0001e8000c10190c */
[----:B------:R-:W4:Y:S04]  /*0890*/  LDG.E R10, desc[UR12][R4.64+0x18] ;  /* 0x0000180c040a7981 */ /* 0x000f28000c1e1900 */
[----:B--2---:R-:W4:Y:S02]  /*08a0*/  LDG.E R15, desc[UR12][R6.64+0x18] ;  /* 0x0000180c060f7981 */ /* 0x004f24000c1e1900 */
[----:B----4-:R-:W-:-:S05]  /*08b0*/  IADD3 R15, PT, PT, R10, R15, RZ ;  /* 0x0000000f0a0f7210 */ /* 0x010fca0007ffe0ff */
[----:B------:R0:W-:Y:S04]  /*08c0*/  STG.E desc[UR12][R8.64+0x18], R15 ;  /* 0x0000180f08007986 */ /* 0x0001e8000c10190c */
[----:B------:R-:W2:Y:S04]  /*08d0*/  LDG.E R10, desc[UR12][R4.64+0x1c] ;  /* 0x00001c0c040a7981 */ /* 0x000ea8000c1e1900 */
[----:B---3--:R-:W2:Y:S01]  /*08e0*/  LDG.E R17, desc[UR12][R6.64+0x1c] ;  /* 0x00001c0c06117981 */ /* 0x008ea2000c1e1900 */
[----:B------:R-:W-:Y:S01]  /*08f0*/  IADD3 R3, PT, PT, R3, 0x8, RZ ;  /* 0x0000000803037810 */ /* 0x000fe20007ffe0ff */
[----:B--2---:R-:W-:-:S05]  /*0900*/  IMAD.IADD R17, R10, 0x1, R17 ;  /* 0x000000010a117824 */ /* 0x004fca00078e0211 */
[----:B------:R0:W-:Y:S02]  /*0910*/  STG.E desc[UR12][R8.64+0x1c], R17 ;  /* 0x00001c1108007986 */ /* 0x0001e4000c10190c */
.L_x_9:
[----:B------:R-:W-:Y:S05]  /*0920*/  @!P1 EXIT ;  /* 0x000000000000994d */ /* 0x000fea0003800000 */
[----:B------:R-:W-:Y:S02]  /*0930*/  ISETP.GE.U32.AND P0, PT, R12, 0x4, PT ;  /* 0x000000040c00780c */ /* 0x000fe40003f06070 */
[----:B------:R-:W-:-:S04]  /*0940*/  LOP3.LUT R2, R2, 0x3, RZ, 0xc0, !PT ;  /* 0x0000000302027812 */ /* 0x000fc800078ec0ff */
[----:B------:R-:W-:-:S07]  /*0950*/  ISETP.NE.AND P1, PT, R2, RZ, PT ;  /* 0x000000ff0200720c */ /* 0x000fce0003f25270 */
[----:B------:R-:W-:Y:S06]  /*0960*/  @!P0 BRA `(.L_x_10) ;  /* 0x0000000000608947 */ /* 0x000fec0003800000 */
[----:B------:R-:W1:Y:S01]  /*0970*/  LDC.64 R4, c[0x0][0x380] ;  /* 0x0000e000ff047b82 */ /* 0x000e620000000a00 */
[----:B0---4-:R-:W-:-:S07]  /*0980*/  IMAD.IADD R13, R0, 0x1, R3 ;  /* 0x00000001000d7824 */ /* 0x011fce00078e0203 */
[----:B------:R-:W0:Y:S08]  /*0990*/  LDC.64 R6, c[0x0][0x388] ;  /* 0x0000e200ff067b82 */ /* 0x000e300000000a00 */
[----:B------:R-:W2:Y:S01]  /*09a0*/  LDC.64 R8, c[0x0][0x390] ;  /* 0x0000e400ff087b82 */ /* 0x000ea20000000a00 */
[----:B-1----:R-:W-:-:S05]  /*09b0*/  IMAD.WIDE R4, R13, 0x4, R4 ;  /* 0x000000040d047825 */ /* 0x002fca00078e0204 */
[----:B------:R-:W3:Y:S01]  /*09c0*/  LDG.E R10, desc[UR12][R4.64] ;  /* 0x0000000c040a7981 */ /* 0x000ee2000c1e1900 */
[----:B0-----:R-:W-:-:S05]  /*09d0*/  IMAD.WIDE R6, R13, 0x4, R6 ;  /* 0x000000040d067825 */ /* 0x001fca00078e0206 */
        /* <DEDUP_REMOVED lines=12> */
[----:B------:R-:W2:Y:S04]  /*0aa0*/  LDG.E R10, desc[UR12][R4.64+0xc] ;  /* 0x00000c0c040a7981 */ /* 0x000ea8000c1e1900 */
[----:B------:R-:W2:Y:S01]  /*0ab0*/  LDG.E R17, desc[UR12][R6.64+0xc] ;  /* 0x00000c0c06117981 */ /* 0x000ea2000c1e1900 */
[----:B------:R-:W-:Y:S01]  /*0ac0*/  IADD3 R3, PT, PT, R3, 0x4, RZ ;  /* 0x0000000403037810 */ /* 0x000fe20007ffe0ff */
[----:B--2---:R-:W-:-:S05]  /*0ad0*/  IMAD.IADD R17, R10, 0x1, R17 ;  /* 0x000000010a117824 */ /* 0x004fca00078e0211 */
[----:B------:R1:W-:Y:S02]  /*0ae0*/  STG.E desc[UR12][R8.64+0xc], R17 ;  /* 0x00000c1108007986 */ /* 0x0003e4000c10190c */
.L_x_10:
[----:B------:R-:W-:Y:S05]  /*0af0*/  @!P1 EXIT ;  /* 0x000000000000994d */ /* 0x000fea0003800000 */
[----:B01--4-:R-:W0:Y:S01]  /*0b00*/  LDC.64 R8, c[0x0][0x390] ;  /* 0x0000e400ff087b82 */ /* 0x013e220000000a00 */
[----:B------:R-:W-:Y:S01]  /*0b10*/  IMAD.IADD R15, R0, 0x1, R3 ;  /* 0x00000001000f7824 */ /* 0x000fe200078e0203 */
[----:B------:R-:W-:-:S06]  /*0b20*/  IADD3 R0, PT, PT, -R2, RZ, RZ ;  /* 0x000000ff02007210 */ /* 0x000fcc0007ffe1ff */
[----:B------:R-:W1:Y:S08]  /*0b30*/  LDC.64 R12, c[0x0][0x380] ;  /* 0x0000e000ff0c7b82 */ /* 0x000e700000000a00 */
[----:B------:R-:W2:Y:S02]  /*0b40*/  LDC.64 R10, c[0x0][0x388] ;  /* 0x0000e200ff0a7b82 */ /* 0x000ea40000000a00 */
.L_x_11:
[----:B--2---:R-:W-:-:S04]  /*0b50*/  IMAD.WIDE R4, R15, 0x4, R10 ;  /* 0x000000040f047825 */ /* 0x004fc800078e020a */
[C---:B-1----:R-:W-:Y:S02]  /*0b60*/  IMAD.WIDE R6, R15.reuse, 0x4, R12 ;  /* 0x000000040f067825 */ /* 0x042fe400078e020c */
[----:B------:R-:W2:Y:S04]  /*0b70*/  LDG.E R5, desc[UR12][R4.64] ;  /* 0x0000000c04057981 */ /* 0x000ea8000c1e1900 */
[----:B------:R-:W2:Y:S01]  /*0b80*/  LDG.E R6, desc[UR12][R6.64] ;  /* 0x0000000c06067981 */ /* 0x000ea2000c1e1900 */
[----:B------:R-:W-:Y:S01]  /*0b90*/  IADD3 R0, PT, PT, R0, 0x1, RZ ;  /* 0x0000000100007810 */ /* 0x000fe20007ffe0ff */
[----:B0--3--:R-:W-:-:S03]  /*0ba0*/  IMAD.WIDE R2, R15, 0x4, R8 ;  /* 0x000000040f027825 */ /* 0x009fc600078e0208 */
[----:B------:R-:W-:Y:S01]  /*0bb0*/  ISETP.NE.AND P0, PT, R0, RZ, PT ;  /* 0x000000ff0000720c */ /* 0x000fe20003f05270 */
[----:B------:R-:W-:Y:S02]  /*0bc0*/  VIADD R15, R15, 0x1 ;  /* 0x000000010f0f7836 */ /* 0x000fe40000000000 */
[----:B--2---:R-:W-:-:S05]  /*0bd0*/  IMAD.IADD R17, R6, 0x1, R5 ;  /* 0x0000000106117824 */ /* 0x004fca00078e0205 */
[----:B------:R3:W-:Y:S05]  /*0be0*/  STG.E desc[UR12][R2.64], R17 ;  /* 0x0000001102007986 */ /* 0x0007ea000c10190c */
[----:B------:R-:W-:Y:S05]  /*0bf0*/  @P0 BRA `(.L_x_11) ;  /* 0xfffffffc00d40947 */ /* 0x000fea000383ffff */
[----:B------:R-:W-:Y:S05]  /*0c00*/  EXIT ;  /* 0x000000000000794d */ /* 0x000fea0003800000 */
.L_x_12:
        /* <DEDUP_REMOVED lines=15> */
.L_x_15:


//--------------------- .nv.shared.reserved.0     --------------------------
	.section	.nv.shared.reserved.0,"aw",@nobits
	.weak		__nv_reservedSMEM_offset_0_alias
	.size		__nv_reservedSMEM_offset_0_alias, 0, 64
	.other		__nv_reservedSMEM_offset_0_alias,@"STO_CUDA_RESERVED_SHARED STV_DEFAULT"
__nv_reservedSMEM_offset_0_alias:
	.zero		0
	.zero		64


//--------------------- .nv.constant0._Z11addElementsPiS_S_i --------------------------
	.section	.nv.constant0._Z11addElementsPiS_S_i,"a",@progbits
	.sectionflags	@""
	.align	4
.nv.constant0._Z11addElementsPiS_S_i:
	.zero		924


//--------------------- .nv.constant0._Z7addColsPiS_S_i --------------------------
	.section	.nv.constant0._Z7addColsPiS_S_i,"a",@progbits
	.sectionflags	@""
	.align	4
.nv.constant0._Z7addColsPiS_S_i:
	.zero		924


//--------------------- .nv.constant0._Z7addRowsPiS_S_i --------------------------
	.section	.nv.constant0._Z7addRowsPiS_S_i,"a",@progbits
	.sectionflags	@""
	.align	4
.nv.constant0._Z7addRowsPiS_S_i:
	.zero		924


//--------------------- SYMBOLS --------------------------

	.type		.nv.reservedSmem.offset0,@object
	.size		.nv.reservedSmem.offset0,0x4
